	.target	sm_90a

	.elftype	@"ET_EXEC"


//--------------------- .note.nv.tkinfo           --------------------------
	.section	.note.nv.tkinfo,"",@"SHT_NOTE"
	.sectionflags	@"SHF_NOTE_NV_TKINFO"
	.tkinfo
        /*0018*/ 	.word	0x00000002
        /*0030*/ 	.string	""
        /*0030*/ 	.string	"ptxas"
        /*0030*/ 	.string	"Cuda compilation tools, release 13.0, V13.0.88"
        /*0030*/ 	.string	"Build cuda_13.0.r13.0/compiler.36424714_0"
        /*0030*/ 	.string	"-arch sm_90a -m 64 "



//--------------------- .note.nv.cuinfo           --------------------------
	.section	.note.nv.cuinfo,"",@"SHT_NOTE"
	.sectionflags	@"SHF_NOTE_NV_CUINFO"
        /*0018*/ 	.short	0x0002
        /*001a*/ 	.short	0x005a
        /*001c*/ 	.short	0x0082
	.zero		2


//--------------------- .nv.info                  --------------------------
	.section	.nv.info,"",@"SHT_CUDA_INFO"
	.align	4


	//----- nvinfo : EIATTR_REGCOUNT
	.align		4
        /*0000*/ 	.byte	0x04, 0x2f
        /*0002*/ 	.short	(.L_12 - .L_11)
	.align		4
.L_11:
        /*0004*/ 	.word	index@(_ZN7cutlass13device_kernelINS_4conv6kernel13ConvUniversalINS1_16ConvProblemShapeILNS1_8OperatorE0ELi3EEENS1_10collective14CollectiveConvINS1_46MainloopSm90TmaGmmaWarpSpecializedImplicitGemmILS5_0ELi14ELi3EN4cute5tupleIJNSA_1CILi2EEENSC_ILi1EEESE_EEENS1_36KernelImplicitTmaWarpSpecializedSm90ELi1EEENSB_IJNSC_ILi128EEESI_NSB_IJNSC_ILi32EEEEEEEEENS_10bfloat16_tESM_NSA_8TiledMMAINSA_8MMA_AtomIJNSA_4SM904GMMA28MMA_64x128x16_F32BF16BF16_SSILNSQ_5MajorE0ELSS_0ELNSQ_7ScaleInE1ELST_1EEEEEENSA_6LayoutINSB_IJSE_SE_SE_EEENSB_IJNSC_ILi0EEESY_SY_EEEEENSB_IJNSA_10UnderscoreES11_S11_EEEEENS7_6detail26Sm90ImplicitGemmTileTraitsINSA_20SM90_TMA_LOAD_IM2COLENSA_14ComposedLayoutINSA_7SwizzleILi2ELi4ELi3EEENSA_18smem_ptr_flag_bitsILi16EEENSW_INSB_IJNSB_IJNSC_ILi8EEENSC_ILi16EEEEEENSB_IJSJ_SE_EEENSB_IJSE_NSC_ILi14EEEEEEEEENSB_IJNSB_IJSJ_NSC_ILi256EEEEEENSB_IJSE_SY_EEENSB_IJSY_NSC_ILi4096EEEEEEEEEEEEEvEENS15_INSA_23SM90_TMA_LOAD_MULTICASTES1Q_vEEEENS_8epilogue10collective6detail29Sm90TmaWarpSpecializedAdapterINS1W_15DefaultEpilogueISM_NSB_IJNSB_IJllllEEESE_SY_EEES21_NS1V_6thread17LinearCombinationISM_Li1EffLNS22_9ScaleType4KindE0ELNS_15FloatRoundStyleE2ESM_EENS_4gemm15EpilogueDefaultEEEEEvvEEEEvNT_6ParamsE)
        /*0008*/ 	.word	0x0000009a


	//----- nvinfo : EIATTR_FRAME_SIZE
	.align		4
.L_12:
        /*000c*/ 	.byte	0x04, 0x11
        /*000e*/ 	.short	(.L_14 - .L_13)
	.align		4
.L_13:
        /*0010*/ 	.word	index@(_ZN7cutlass13device_kernelINS_4conv6kernel13ConvUniversalINS1_16ConvProblemShapeILNS1_8OperatorE0ELi3EEENS1_10collective14CollectiveConvINS1_46MainloopSm90TmaGmmaWarpSpecializedImplicitGemmILS5_0ELi14ELi3EN4cute5tupleIJNSA_1CILi2EEENSC_ILi1EEESE_EEENS1_36KernelImplicitTmaWarpSpecializedSm90ELi1EEENSB_IJNSC_ILi128EEESI_NSB_IJNSC_ILi32EEEEEEEEENS_10bfloat16_tESM_NSA_8TiledMMAINSA_8MMA_AtomIJNSA_4SM904GMMA28MMA_64x128x16_F32BF16BF16_SSILNSQ_5MajorE0ELSS_0ELNSQ_7ScaleInE1ELST_1EEEEEENSA_6LayoutINSB_IJSE_SE_SE_EEENSB_IJNSC_ILi0EEESY_SY_EEEEENSB_IJNSA_10UnderscoreES11_S11_EEEEENS7_6detail26Sm90ImplicitGemmTileTraitsINSA_20SM90_TMA_LOAD_IM2COLENSA_14ComposedLayoutINSA_7SwizzleILi2ELi4ELi3EEENSA_18smem_ptr_flag_bitsILi16EEENSW_INSB_IJNSB_IJNSC_ILi8EEENSC_ILi16EEEEEENSB_IJSJ_SE_EEENSB_IJSE_NSC_ILi14EEEEEEEEENSB_IJNSB_IJSJ_NSC_ILi256EEEEEENSB_IJSE_SY_EEENSB_IJSY_NSC_ILi4096EEEEEEEEEEEEEvEENS15_INSA_23SM90_TMA_LOAD_MULTICASTES1Q_vEEEENS_8epilogue10collective6detail29Sm90TmaWarpSpecializedAdapterINS1W_15DefaultEpilogueISM_NSB_IJNSB_IJllllEEESE_SY_EEES21_NS1V_6thread17LinearCombinationISM_Li1EffLNS22_9ScaleType4KindE0ELNS_15FloatRoundStyleE2ESM_EENS_4gemm15EpilogueDefaultEEEEEvvEEEEvNT_6ParamsE)
        /*0014*/ 	.word	0x00000000


	//----- nvinfo : EIATTR_MIN_STACK_SIZE
	.align		4
.L_14:
        /*0018*/ 	.byte	0x04, 0x12
        /*001a*/ 	.short	(.L_16 - .L_15)
	.align		4
.L_15:
        /*001c*/ 	.word	index@(_ZN7cutlass13device_kernelINS_4conv6kernel13ConvUniversalINS1_16ConvProblemShapeILNS1_8OperatorE0ELi3EEENS1_10collective14CollectiveConvINS1_46MainloopSm90TmaGmmaWarpSpecializedImplicitGemmILS5_0ELi14ELi3EN4cute5tupleIJNSA_1CILi2EEENSC_ILi1EEESE_EEENS1_36KernelImplicitTmaWarpSpecializedSm90ELi1EEENSB_IJNSC_ILi128EEESI_NSB_IJNSC_ILi32EEEEEEEEENS_10bfloat16_tESM_NSA_8TiledMMAINSA_8MMA_AtomIJNSA_4SM904GMMA28MMA_64x128x16_F32BF16BF16_SSILNSQ_5MajorE0ELSS_0ELNSQ_7ScaleInE1ELST_1EEEEEENSA_6LayoutINSB_IJSE_SE_SE_EEENSB_IJNSC_ILi0EEESY_SY_EEEEENSB_IJNSA_10UnderscoreES11_S11_EEEEENS7_6detail26Sm90ImplicitGemmTileTraitsINSA_20SM90_TMA_LOAD_IM2COLENSA_14ComposedLayoutINSA_7SwizzleILi2ELi4ELi3EEENSA_18smem_ptr_flag_bitsILi16EEENSW_INSB_IJNSB_IJNSC_ILi8EEENSC_ILi16EEEEEENSB_IJSJ_SE_EEENSB_IJSE_NSC_ILi14EEEEEEEEENSB_IJNSB_IJSJ_NSC_ILi256EEEEEENSB_IJSE_SY_EEENSB_IJSY_NSC_ILi4096EEEEEEEEEEEEEvEENS15_INSA_23SM90_TMA_LOAD_MULTICASTES1Q_vEEEENS_8epilogue10collective6detail29Sm90TmaWarpSpecializedAdapterINS1W_15DefaultEpilogueISM_NSB_IJNSB_IJllllEEESE_SY_EEES21_NS1V_6thread17LinearCombinationISM_Li1EffLNS22_9ScaleType4KindE0ELNS_15FloatRoundStyleE2ESM_EENS_4gemm15EpilogueDefaultEEEEEvvEEEEvNT_6ParamsE)
        /*0020*/ 	.word	0x00000000
.L_16:


//--------------------- .nv.compat                --------------------------
	.section	.nv.compat,"",@"SHT_CUDA_COMPAT_INFO"
	.align	4
        /*0000*/ 	.byte	0x02, 0x09, 0x01, 0x00, 0x02, 0x02, 0x04, 0x00, 0x02, 0x05, 0x05, 0x00, 0x03, 0x07, 0x01, 0x01
        /*0010*/ 	.byte	0x02, 0x03, 0x01, 0x00, 0x02, 0x06, 0x01, 0x00, 0x04, 0x0b, 0x08, 0x00, 0x00, 0x00, 0x00, 0x00
        /*0020*/ 	.byte	0x00, 0x00, 0x00, 0x00


//--------------------- .nv.info._ZN7cutlass13device_kernelINS_4conv6kernel13ConvUniversalINS1_16ConvProblemShapeILNS1_8OperatorE0ELi3EEENS1_10collective14CollectiveConvINS1_46MainloopSm90TmaGmmaWarpSpecializedImplicitGemmILS5_0ELi14ELi3EN4cute5tupleIJNSA_1CILi2EEENSC_ILi1EEESE_EEENS1_36KernelImplicitTmaWarpSpecializedSm90ELi1EEENSB_IJNSC_ILi128EEESI_NSB_IJNSC_ILi32EEEEEEEEENS_10bfloat16_tESM_NSA_8TiledMMAINSA_8MMA_AtomIJNSA_4SM904GMMA28MMA_64x128x16_F32BF16BF16_SSILNSQ_5MajorE0ELSS_0ELNSQ_7ScaleInE1ELST_1EEEEEENSA_6LayoutINSB_IJSE_SE_SE_EEENSB_IJNSC_ILi0EEESY_SY_EEEEENSB_IJNSA_10UnderscoreES11_S11_EEEEENS7_6detail26Sm90ImplicitGemmTileTraitsINSA_20SM90_TMA_LOAD_IM2COLENSA_14ComposedLayoutINSA_7SwizzleILi2ELi4ELi3EEENSA_18smem_ptr_flag_bitsILi16EEENSW_INSB_IJNSB_IJNSC_ILi8EEENSC_ILi16EEEEEENSB_IJSJ_SE_EEENSB_IJSE_NSC_ILi14EEEEEEEEENSB_IJNSB_IJSJ_NSC_ILi256EEEEEENSB_IJSE_SY_EEENSB_IJSY_NSC_ILi4096EEEEEEEEEEEEEvEENS15_INSA_23SM90_TMA_LOAD_MULTICASTES1Q_vEEEENS_8epilogue10collective6detail29Sm90TmaWarpSpecializedAdapterINS1W_15DefaultEpilogueISM_NSB_IJNSB_IJllllEEESE_SY_EEES21_NS1V_6thread17LinearCombinationISM_Li1EffLNS22_9ScaleType4KindE0ELNS_15FloatRoundStyleE2ESM_EENS_4gemm15EpilogueDefaultEEEEEvvEEEEvNT_6ParamsE --------------------------
	.section	.nv.info._ZN7cutlass13device_kernelINS_4conv6kernel13ConvUniversalINS1_16ConvProblemShapeILNS1_8OperatorE0ELi3EEENS1_10collective14CollectiveConvINS1_46MainloopSm90TmaGmmaWarpSpecializedImplicitGemmILS5_0ELi14ELi3EN4cute5tupleIJNSA_1CILi2EEENSC_ILi1EEESE_EEENS1_36KernelImplicitTmaWarpSpecializedSm90ELi1EEENSB_IJNSC_ILi128EEESI_NSB_IJNSC_ILi32EEEEEEEEENS_10bfloat16_tESM_NSA_8TiledMMAINSA_8MMA_AtomIJNSA_4SM904GMMA28MMA_64x128x16_F32BF16BF16_SSILNSQ_5MajorE0ELSS_0ELNSQ_7ScaleInE1ELST_1EEEEEENSA_6LayoutINSB_IJSE_SE_SE_EEENSB_IJNSC_ILi0EEESY_SY_EEEEENSB_IJNSA_10UnderscoreES11_S11_EEEEENS7_6detail26Sm90ImplicitGemmTileTraitsINSA_20SM90_TMA_LOAD_IM2COLENSA_14ComposedLayoutINSA_7SwizzleILi2ELi4ELi3EEENSA_18smem_ptr_flag_bitsILi16EEENSW_INSB_IJNSB_IJNSC_ILi8EEENSC_ILi16EEEEEENSB_IJSJ_SE_EEENSB_IJSE_NSC_ILi14EEEEEEEEENSB_IJNSB_IJSJ_NSC_ILi256EEEEEENSB_IJSE_SY_EEENSB_IJSY_NSC_ILi4096EEEEEEEEEEEEEvEENS15_INSA_23SM90_TMA_LOAD_MULTICASTES1Q_vEEEENS_8epilogue10collective6detail29Sm90TmaWarpSpecializedAdapterINS1W_15DefaultEpilogueISM_NSB_IJNSB_IJllllEEESE_SY_EEES21_NS1V_6thread17LinearCombinationISM_Li1EffLNS22_9ScaleType4KindE0ELNS_15FloatRoundStyleE2ESM_EENS_4gemm15EpilogueDefaultEEEEEvvEEEEvNT_6ParamsE,"",@"SHT_CUDA_INFO"
	.sectionflags	@""
	.align	4


	//----- nvinfo : EIATTR_CUDA_API_VERSION
	.align		4
        /*0000*/ 	.byte	0x04, 0x37
        /*0002*/ 	.short	(.L_18 - .L_17)
.L_17:
        /*0004*/ 	.word	0x00000082


	//----- nvinfo : EIATTR_KPARAM_INFO
	.align		4
.L_18:
        /*0008*/ 	.byte	0x04, 0x17
        /*000a*/ 	.short	(.L_20 - .L_19)
.L_19:
        /*000c*/ 	.word	0x00000000
        /*0010*/ 	.short	0x0000
        /*0012*/ 	.short	0x0070
        /*0014*/ 	.byte	0x00, 0xf0, 0x01, 0x10


	//----- nvinfo : EIATTR_SPARSE_MMA_MASK
	.align		4
.L_20:
        /*0018*/ 	.byte	0x03, 0x50
        /*001a*/ 	.short	0x0000


	//----- nvinfo : EIATTR_MAXREG_COUNT
	.align		4
        /*001c*/ 	.byte	0x03, 0x1b
        /*001e*/ 	.short	0x00ff


	//----- nvinfo : EIATTR_NUM_BARRIERS
	.align		4
        /*0020*/ 	.byte	0x02, 0x4c
        /*0022*/ 	.byte	0x01
	.zero		1


	//----- nvinfo : EIATTR_MERCURY_ISA_VERSION
	.align		4
        /*0024*/ 	.byte	0x03, 0x5f
        /*0026*/ 	.short	0x0101


	//----- nvinfo : EIATTR_COOP_GROUP_MASK_REGIDS
	.align		4
        /*0028*/ 	.byte	0x04, 0x29
        /*002a*/ 	.short	(.L_22 - .L_21)


	//   ....[0]....
.L_21:
        /*002c*/ 	.word	0xffffffff


	//   ....[1]....
        /*0030*/ 	.word	0xffffffff


	//   ....[2]....
        /*0034*/ 	.word	0xffffffff


	//   ....[3]....
        /*0038*/ 	.word	0xffffffff


	//----- nvinfo : EIATTR_COOP_GROUP_INSTR_OFFSETS
	.align		4
.L_22:
        /*003c*/ 	.byte	0x04, 0x28
        /*003e*/ 	.short	(.L_24 - .L_23)


	//   ....[0]....
.L_23:
        /*0040*/ 	.word	0x00000070


	//   ....[1]....
        /*0044*/ 	.word	0x00000080


	//   ....[2]....
        /*0048*/ 	.word	0x00000140


	//   ....[3]....
        /*004c*/ 	.word	0x00000810


	//----- nvinfo : EIATTR_MBARRIER_INSTR_OFFSETS
	.align		4
.L_24:
        /*0050*/ 	.byte	0x04, 0x39
        /*0052*/ 	.short	(.L_26 - .L_25)


	//   ....[0]....
.L_25:
        /*0054*/ 	.word	0x00000310
        /*0058*/ 	.word	0x000000ff
        /*005c*/ 	.word	0x00038000
        /*0060*/ 	.short	0x0100
        /*0062*/ 	.byte	0x08
	.zero		1


	//   ....[1]....
        /*0064*/ 	.word	0x00000320
        /*0068*/ 	.word	0x000000ff
        /*006c*/ 	.word	0x00038070
        /*0070*/ 	.short	0x0100
        /*0072*/ 	.byte	0x08
	.zero		1


	//   ....[2]....
        /*0074*/ 	.word	0x00000330
        /*0078*/ 	.word	0x000000ff
        /*007c*/ 	.word	0x00038008
        /*0080*/ 	.short	0x0100
        /*0082*/ 	.byte	0x08
	.zero		1


	//   ....[3]....
        /*0084*/ 	.word	0x00000340
        /*0088*/ 	.word	0x000000ff
        /*008c*/ 	.word	0x00038078
        /*0090*/ 	.short	0x0100
        /*0092*/ 	.byte	0x08
	.zero		1


	//   ....[4]....
        /*0094*/ 	.word	0x00000350
        /*0098*/ 	.word	0x000000ff
        /*009c*/ 	.word	0x00038010
        /*00a0*/ 	.short	0x0100
        /*00a2*/ 	.byte	0x08
	.zero		1


	//   ....[5]....
        /*00a4*/ 	.word	0x00000360
        /*00a8*/ 	.word	0x000000ff
        /*00ac*/ 	.word	0x00038080
        /*00b0*/ 	.short	0x0100
        /*00b2*/ 	.byte	0x08
	.zero		1


	//   ....[6]....
        /*00b4*/ 	.word	0x00000370
        /*00b8*/ 	.word	0x000000ff
        /*00bc*/ 	.word	0x00038018
        /*00c0*/ 	.short	0x0100
        /*00c2*/ 	.byte	0x08
	.zero		1


	//   ....[7]....
        /*00c4*/ 	.word	0x00000380
        /*00c8*/ 	.word	0x000000ff
        /*00cc*/ 	.word	0x00038088
        /*00d0*/ 	.short	0x0100
        /*00d2*/ 	.byte	0x08
	.zero		1


	//   ....[8]....
        /*00d4*/ 	.word	0x00000390
        /*00d8*/ 	.word	0x000000ff
        /*00dc*/ 	.word	0x00038020
        /*00e0*/ 	.short	0x0100
        /*00e2*/ 	.byte	0x08
	.zero		1


	//   ....[9]....
        /*00e4*/ 	.word	0x000003a0
        /*00e8*/ 	.word	0x000000ff
        /*00ec*/ 	.word	0x00038090
        /*00f0*/ 	.short	0x0100
        /*00f2*/ 	.byte	0x08
	.zero		1


	//   ....[10]....
        /*00f4*/ 	.word	0x000003b0
        /*00f8*/ 	.word	0x000000ff
        /*00fc*/ 	.word	0x00038028
        /*0100*/ 	.short	0x0100
        /*0102*/ 	.byte	0x08
	.zero		1


	//   ....[11]....
        /*0104*/ 	.word	0x000003c0
        /*0108*/ 	.word	0x000000ff
        /*010c*/ 	.word	0x00038098
        /*0110*/ 	.short	0x0100
        /*0112*/ 	.byte	0x08
	.zero		1


	//   ....[12]....
        /*0114*/ 	.word	0x000003d0
        /*0118*/ 	.word	0x000000ff
        /*011c*/ 	.word	0x00038030
        /*0120*/ 	.short	0x0100
        /*0122*/ 	.byte	0x08
	.zero		1


	//   ....[13]....
        /*0124*/ 	.word	0x000003e0
        /*0128*/ 	.word	0x000000ff
        /*012c*/ 	.word	0x000380a0
        /*0130*/ 	.short	0x0100
        /*0132*/ 	.byte	0x08
	.zero		1


	//   ....[14]....
        /*0134*/ 	.word	0x000003f0
        /*0138*/ 	.word	0x000000ff
        /*013c*/ 	.word	0x00038038
        /*0140*/ 	.short	0x0100
        /*0142*/ 	.byte	0x08
	.zero		1


	//   ....[15]....
        /*0144*/ 	.word	0x00000400
        /*0148*/ 	.word	0x000000ff
        /*014c*/ 	.word	0x000380a8
        /*0150*/ 	.short	0x0100
        /*0152*/ 	.byte	0x08
	.zero		1


	//   ....[16]....
        /*0154*/ 	.word	0x00000410
        /*0158*/ 	.word	0x000000ff
        /*015c*/ 	.word	0x00038040
        /*0160*/ 	.short	0x0100
        /*0162*/ 	.byte	0x08
	.zero		1


	//   ....[17]....
        /*0164*/ 	.word	0x00000420
        /*0168*/ 	.word	0x000000ff
        /*016c*/ 	.word	0x000380b0
        /*0170*/ 	.short	0x0100
        /*0172*/ 	.byte	0x08
	.zero		1


	//   ....[18]....
        /*0174*/ 	.word	0x00000430
        /*0178*/ 	.word	0x000000ff
        /*017c*/ 	.word	0x00038048
        /*0180*/ 	.short	0x0100
        /*0182*/ 	.byte	0x08
	.zero		1


	//   ....[19]....
        /*0184*/ 	.word	0x00000440
        /*0188*/ 	.word	0x000000ff
        /*018c*/ 	.word	0x000380b8
        /*0190*/ 	.short	0x0100
        /*0192*/ 	.byte	0x08
	.zero		1


	//   ....[20]....
        /*0194*/ 	.word	0x00000450
        /*0198*/ 	.word	0x000000ff
        /*019c*/ 	.word	0x00038050
        /*01a0*/ 	.short	0x0100
        /*01a2*/ 	.byte	0x08
	.zero		1


	//   ....[21]....
        /*01a4*/ 	.word	0x00000460
        /*01a8*/ 	.word	0x000000ff
        /*01ac*/ 	.word	0x000380c0
        /*01b0*/ 	.short	0x0100
        /*01b2*/ 	.byte	0x08
	.zero		1


	//   ....[22]....
        /*01b4*/ 	.word	0x00000470
        /*01b8*/ 	.word	0x000000ff
        /*01bc*/ 	.word	0x00038058
        /*01c0*/ 	.short	0x0100
        /*01c2*/ 	.byte	0x08
	.zero		1


	//   ....[23]....
        /*01c4*/ 	.word	0x00000480
        /*01c8*/ 	.word	0x000000ff
        /*01cc*/ 	.word	0x000380c8
        /*01d0*/ 	.short	0x0100
        /*01d2*/ 	.byte	0x08
	.zero		1


	//   ....[24]....
        /*01d4*/ 	.word	0x00000490
        /*01d8*/ 	.word	0x000000ff
        /*01dc*/ 	.word	0x00038060
        /*01e0*/ 	.short	0x0100
        /*01e2*/ 	.byte	0x08
	.zero		1


	//   ....[25]....
        /*01e4*/ 	.word	0x000004a0
        /*01e8*/ 	.word	0x000000ff
        /*01ec*/ 	.word	0x000380d0
        /*01f0*/ 	.short	0x0100
        /*01f2*/ 	.byte	0x08
	.zero		1


	//   ....[26]....
        /*01f4*/ 	.word	0x000004b0
        /*01f8*/ 	.word	0x000000ff
        /*01fc*/ 	.word	0x00038068
        /*0200*/ 	.short	0x0100
        /*0202*/ 	.byte	0x08
	.zero		1


	//   ....[27]....
        /*0204*/ 	.word	0x000004c0
        /*0208*/ 	.word	0x000000ff
        /*020c*/ 	.word	0x000380d8
        /*0210*/ 	.short	0x0100
        /*0212*/ 	.byte	0x08
	.zero		1


	//   ....[28]....
        /*0214*/ 	.word	0x00001080
        /*0218*/ 	.word	0x00000006
        /*021c*/ 	.word	0x00038000
        /*0220*/ 	.short	0x010a
        /*0222*/ 	.byte	0x3f
	.zero		1


	//   ....[29]....
        /*0224*/ 	.word	0x000013e0
        /*0228*/ 	.word	0x0000000a
        /*022c*/ 	.word	0x00038000
        /*0230*/ 	.short	0x010a
        /*0232*/ 	.byte	0x3f
	.zero		1


	//   ....[30]....
        /*0234*/ 	.word	0x000015c0
        /*0238*/ 	.word	0x00000007
        /*023c*/ 	.word	0x00000000
        /*0240*/ 	.short	0x0101
        /*0242*/ 	.byte	0x3f
	.zero		1


	//   ....[31]....
        /*0244*/ 	.word	0x00001800
        /*0248*/ 	.word	0x00000003
        /*024c*/ 	.word	0x00000000
        /*0250*/ 	.short	0x0101
        /*0252*/ 	.byte	0x3f
	.zero		1


	//   ....[32]....
        /*0254*/ 	.word	0x00009570
        /*0258*/ 	.word	0x0000000d
        /*025c*/ 	.word	0x00038070
        /*0260*/ 	.short	0x010a
        /*0262*/ 	.byte	0x3f
	.zero		1


	//   ....[33]....
        /*0264*/ 	.word	0x00009dc0
        /*0268*/ 	.word	0x00000004
        /*026c*/ 	.word	0x00000000
        /*0270*/ 	.short	0x010a
        /*0272*/ 	.byte	0x3f
	.zero		1


	//   ....[34]....
        /*0274*/ 	.word	0x00009e70
        /*0278*/ 	.word	0x00000000
        /*027c*/ 	.word	0x00000000
        /*0280*/ 	.short	0x010a
        /*0282*/ 	.byte	0x3f
	.zero		1


	//   ....[35]....
        /*0284*/ 	.word	0x00009f20
        /*0288*/ 	.word	0x00000000
        /*028c*/ 	.word	0x00000000
        /*0290*/ 	.short	0x010a
        /*0292*/ 	.byte	0x3f
	.zero		1


	//   ....[36]....
        /*0294*/ 	.word	0x00009fd0
        /*0298*/ 	.word	0x00000000
        /*029c*/ 	.word	0x00000000
        /*02a0*/ 	.short	0x010a
        /*02a2*/ 	.byte	0x3f
	.zero		1


	//   ....[37]....
        /*02a4*/ 	.word	0x0000a080
        /*02a8*/ 	.word	0x00000000
        /*02ac*/ 	.word	0x00000000
        /*02b0*/ 	.short	0x010a
        /*02b2*/ 	.byte	0x3f
	.zero		1


	//   ....[38]....
        /*02b4*/ 	.word	0x0000a130
        /*02b8*/ 	.word	0x00000000
        /*02bc*/ 	.word	0x00000000
        /*02c0*/ 	.short	0x010a
        /*02c2*/ 	.byte	0x3f
	.zero		1


	//   ....[39]....
        /*02c4*/ 	.word	0x0000a1e0
        /*02c8*/ 	.word	0x00000000
        /*02cc*/ 	.word	0x00000000
        /*02d0*/ 	.short	0x010a
        /*02d2*/ 	.byte	0x3f
	.zero		1


	//   ....[40]....
        /*02d4*/ 	.word	0x0000a290
        /*02d8*/ 	.word	0x00000000
        /*02dc*/ 	.word	0x00000000
        /*02e0*/ 	.short	0x010a
        /*02e2*/ 	.byte	0x3f
	.zero		1


	//   ....[41]....
        /*02e4*/ 	.word	0x0000a340
        /*02e8*/ 	.word	0x00000000
        /*02ec*/ 	.word	0x00000000
        /*02f0*/ 	.short	0x010a
        /*02f2*/ 	.byte	0x3f
	.zero		1


	//   ....[42]....
        /*02f4*/ 	.word	0x0000a3f0
        /*02f8*/ 	.word	0x00000000
        /*02fc*/ 	.word	0x00000000
        /*0300*/ 	.short	0x010a
        /*0302*/ 	.byte	0x3f
	.zero		1


	//   ....[43]....
        /*0304*/ 	.word	0x0000a4a0
        /*0308*/ 	.word	0x00000000
        /*030c*/ 	.word	0x00000000
        /*0310*/ 	.short	0x010a
        /*0312*/ 	.byte	0x3f
	.zero		1


	//   ....[44]....
        /*0314*/ 	.word	0x0000a550
        /*0318*/ 	.word	0x00000000
        /*031c*/ 	.word	0x00000000
        /*0320*/ 	.short	0x010a
        /*0322*/ 	.byte	0x3f
	.zero		1


	//   ....[45]....
        /*0324*/ 	.word	0x0000a600
        /*0328*/ 	.word	0x00000000
        /*032c*/ 	.word	0x00000000
        /*0330*/ 	.short	0x010a
        /*0332*/ 	.byte	0x3f
	.zero		1


	//   ....[46]....
        /*0334*/ 	.word	0x0000a6b0
        /*0338*/ 	.word	0x00000003
        /*033c*/ 	.word	0x00000000
        /*0340*/ 	.short	0x010a
        /*0342*/ 	.byte	0x3f
	.zero		1


	//----- nvinfo : EIATTR_NUM_MBARRIERS
	.align		4
.L_26:
        /*0344*/ 	.byte	0x03, 0x38
        /*0346*/ 	.short	0x001c


	//----- nvinfo : EIATTR_EXIT_INSTR_OFFSETS
	.align		4
        /*0348*/ 	.byte	0x04, 0x1c
        /*034a*/ 	.short	(.L_28 - .L_27)


	//   ....[0]....
.L_27:
        /*034c*/ 	.word	0x00000bb0


	//   ....[1]....
        /*0350*/ 	.word	0x00001960


	//   ....[2]....
        /*0354*/ 	.word	0x00006e60


	//   ....[3]....
        /*0358*/ 	.word	0x00006e90


	//   ....[4]....
        /*035c*/ 	.word	0x00009330


	//   ....[5]....
        /*0360*/ 	.word	0x00009360


	//   ....[6]....
        /*0364*/ 	.word	0x00009380


	//   ....[7]....
        /*0368*/ 	.word	0x00009cd0


	//   ....[8]....
        /*036c*/ 	.word	0x0000a6e0


	//----- nvinfo : EIATTR_MAX_THREADS
	.align		4
.L_28:
        /*0370*/ 	.byte	0x04, 0x05
        /*0372*/ 	.short	(.L_30 - .L_29)
.L_29:
        /*0374*/ 	.word	0x00000100
        /*0378*/ 	.word	0x00000001
        /*037c*/ 	.word	0x00000001


	//----- nvinfo : EIATTR_CRS_STACK_SIZE
	.align		4
.L_30:
        /*0380*/ 	.byte	0x04, 0x1e
        /*0382*/ 	.short	(.L_32 - .L_31)
.L_31:
        /*0384*/ 	.word	0x00000000


	//----- nvinfo : EIATTR_CBANK_PARAM_SIZE
	.align		4
.L_32:
        /*0388*/ 	.byte	0x03, 0x19
        /*038a*/ 	.short	0x0470


	//----- nvinfo : EIATTR_PARAM_CBANK
	.align		4
        /*038c*/ 	.byte	0x04, 0x0a
        /*038e*/ 	.short	(.L_34 - .L_33)
	.align		4
.L_33:
        /*0390*/ 	.word	index@(.nv.constant0._ZN7cutlass13device_kernelINS_4conv6kernel13ConvUniversalINS1_16ConvProblemShapeILNS1_8OperatorE0ELi3EEENS1_10collective14CollectiveConvINS1_46MainloopSm90TmaGmmaWarpSpecializedImplicitGemmILS5_0ELi14ELi3EN4cute5tupleIJNSA_1CILi2EEENSC_ILi1EEESE_EEENS1_36KernelImplicitTmaWarpSpecializedSm90ELi1EEENSB_IJNSC_ILi128EEESI_NSB_IJNSC_ILi32EEEEEEEEENS_10bfloat16_tESM_NSA_8TiledMMAINSA_8MMA_AtomIJNSA_4SM904GMMA28MMA_64x128x16_F32BF16BF16_SSILNSQ_5MajorE0ELSS_0ELNSQ_7ScaleInE1ELST_1EEEEEENSA_6LayoutINSB_IJSE_SE_SE_EEENSB_IJNSC_ILi0EEESY_SY_EEEEENSB_IJNSA_10UnderscoreES11_S11_EEEEENS7_6detail26Sm90ImplicitGemmTileTraitsINSA_20SM90_TMA_LOAD_IM2COLENSA_14ComposedLayoutINSA_7SwizzleILi2ELi4ELi3EEENSA_18smem_ptr_flag_bitsILi16EEENSW_INSB_IJNSB_IJNSC_ILi8EEENSC_ILi16EEEEEENSB_IJSJ_SE_EEENSB_IJSE_NSC_ILi14EEEEEEEEENSB_IJNSB_IJSJ_NSC_ILi256EEEEEENSB_IJSE_SY_EEENSB_IJSY_NSC_ILi4096EEEEEEEEEEEEEvEENS15_INSA_23SM90_TMA_LOAD_MULTICASTES1Q_vEEEENS_8epilogue10collective6detail29Sm90TmaWarpSpecializedAdapterINS1W_15DefaultEpilogueISM_NSB_IJNSB_IJllllEEESE_SY_EEES21_NS1V_6thread17LinearCombinationISM_Li1EffLNS22_9ScaleType4KindE0ELNS_15FloatRoundStyleE2ESM_EENS_4gemm15EpilogueDefaultEEEEEvvEEEEvNT_6ParamsE)
        /*0394*/ 	.short	0x0210
        /*0396*/ 	.short	0x0470


	//----- nvinfo : EIATTR_SW_WAR
	.align		4
.L_34:
        /*0398*/ 	.byte	0x04, 0x36
        /*039a*/ 	.short	(.L_36 - .L_35)
.L_35:
        /*039c*/ 	.word	0x00000008
.L_36:


//--------------------- .nv.callgraph             --------------------------
	.section	.nv.callgraph,"",@"SHT_CUDA_CALLGRAPH"
	.align	4
	.sectionentsize	8
	.align		4
        /*0000*/ 	.word	0x00000000
	.align		4
        /*0004*/ 	.word	0xffffffff
	.align		4
        /*0008*/ 	.word	0x00000000
	.align		4
        /*000c*/ 	.word	0xfffffffe
	.align		4
        /*0010*/ 	.word	0x00000000
	.align		4
        /*0014*/ 	.word	0xfffffffd
	.align		4
        /*0018*/ 	.word	0x00000000
	.align		4
        /*001c*/ 	.word	0xfffffffc


//--------------------- .nv.constant4             --------------------------
	.section	.nv.constant4,"a",@progbits
	.align	8
	.align		8
.nv.constant4:
        /*0000*/ 	.dword	_ZN39_INTERNAL_c8d92a50_4_k_cu_edc60e97_35624cuda3std3__45__cpo5beginE
	.align		8
        /*0008*/ 	.dword	_ZN39_INTERNAL_c8d92a50_4_k_cu_edc60e97_35624cuda3std3__45__cpo3endE
	.align		8
        /*0010*/ 	.dword	_ZN39_INTERNAL_c8d92a50_4_k_cu_edc60e97_35624cuda3std3__45__cpo6cbeginE
	.align		8
        /*0018*/ 	.dword	_ZN39_INTERNAL_c8d92a50_4_k_cu_edc60e97_35624cuda3std3__45__cpo4cendE
	.align		8
        /*0020*/ 	.dword	_ZN39_INTERNAL_c8d92a50_4_k_cu_edc60e97_35624cuda3std3__441_GLOBAL__N__c8d92a50_4_k_cu_edc60e97_35626ignoreE
	.align		8
        /*0028*/ 	.dword	_ZN39_INTERNAL_c8d92a50_4_k_cu_edc60e97_35624cuda3std3__419piecewise_constructE
	.align		8
        /*0030*/ 	.dword	_ZN39_INTERNAL_c8d92a50_4_k_cu_edc60e97_35624cuda3std3__48in_placeE
	.align		8
        /*0038*/ 	.dword	_ZN39_INTERNAL_c8d92a50_4_k_cu_edc60e97_35624cuda3std6ranges3__45__cpo4swapE
	.align		8
        /*0040*/ 	.dword	_ZN39_INTERNAL_c8d92a50_4_k_cu_edc60e97_35624cuda3std6ranges3__45__cpo9iter_moveE
	.align		8
        /*0048*/ 	.dword	_ZN39_INTERNAL_c8d92a50_4_k_cu_edc60e97_35624cute7productE
	.align		8
        /*0050*/ 	.dword	_ZN39_INTERNAL_c8d92a50_4_k_cu_edc60e97_35624cute1_E


//--------------------- .text._ZN7cutlass13device_kernelINS_4conv6kernel13ConvUniversalINS1_16ConvProblemShapeILNS1_8OperatorE0ELi3EEENS1_10collective14CollectiveConvINS1_46MainloopSm90TmaGmmaWarpSpecializedImplicitGemmILS5_0ELi14ELi3EN4cute5tupleIJNSA_1CILi2EEENSC_ILi1EEESE_EEENS1_36KernelImplicitTmaWarpSpecializedSm90ELi1EEENSB_IJNSC_ILi128EEESI_NSB_IJNSC_ILi32EEEEEEEEENS_10bfloat16_tESM_NSA_8TiledMMAINSA_8MMA_AtomIJNSA_4SM904GMMA28MMA_64x128x16_F32BF16BF16_SSILNSQ_5MajorE0ELSS_0ELNSQ_7ScaleInE1ELST_1EEEEEENSA_6LayoutINSB_IJSE_SE_SE_EEENSB_IJNSC_ILi0EEESY_SY_EEEEENSB_IJNSA_10UnderscoreES11_S11_EEEEENS7_6detail26Sm90ImplicitGemmTileTraitsINSA_20SM90_TMA_LOAD_IM2COLENSA_14ComposedLayoutINSA_7SwizzleILi2ELi4ELi3EEENSA_18smem_ptr_flag_bitsILi16EEENSW_INSB_IJNSB_IJNSC_ILi8EEENSC_ILi16EEEEEENSB_IJSJ_SE_EEENSB_IJSE_NSC_ILi14EEEEEEEEENSB_IJNSB_IJSJ_NSC_ILi256EEEEEENSB_IJSE_SY_EEENSB_IJSY_NSC_ILi4096EEEEEEEEEEEEEvEENS15_INSA_23SM90_TMA_LOAD_MULTICASTES1Q_vEEEENS_8epilogue10collective6detail29Sm90TmaWarpSpecializedAdapterINS1W_15DefaultEpilogueISM_NSB_IJNSB_IJllllEEESE_SY_EEES21_NS1V_6thread17LinearCombinationISM_Li1EffLNS22_9ScaleType4KindE0ELNS_15FloatRoundStyleE2ESM_EENS_4gemm15EpilogueDefaultEEEEEvvEEEEvNT_6ParamsE --------------------------
	.section	.text._ZN7cutlass13device_kernelINS_4conv6kernel13ConvUniversalINS1_16ConvProblemShapeILNS1_8OperatorE0ELi3EEENS1_10collective14CollectiveConvINS1_46MainloopSm90TmaGmmaWarpSpecializedImplicitGemmILS5_0ELi14ELi3EN4cute5tupleIJNSA_1CILi2EEENSC_ILi1EEESE_EEENS1_36KernelImplicitTmaWarpSpecializedSm90ELi1EEENSB_IJNSC_ILi128EEESI_NSB_IJNSC_ILi32EEEEEEEEENS_10bfloat16_tESM_NSA_8TiledMMAINSA_8MMA_AtomIJNSA_4SM904GMMA28MMA_64x128x16_F32BF16BF16_SSILNSQ_5MajorE0ELSS_0ELNSQ_7ScaleInE1ELST_1EEEEEENSA_6LayoutINSB_IJSE_SE_SE_EEENSB_IJNSC_ILi0EEESY_SY_EEEEENSB_IJNSA_10UnderscoreES11_S11_EEEEENS7_6detail26Sm90ImplicitGemmTileTraitsINSA_20SM90_TMA_LOAD_IM2COLENSA_14ComposedLayoutINSA_7SwizzleILi2ELi4ELi3EEENSA_18smem_ptr_flag_bitsILi16EEENSW_INSB_IJNSB_IJNSC_ILi8EEENSC_ILi16EEEEEENSB_IJSJ_SE_EEENSB_IJSE_NSC_ILi14EEEEEEEEENSB_IJNSB_IJSJ_NSC_ILi256EEEEEENSB_IJSE_SY_EEENSB_IJSY_NSC_ILi4096EEEEEEEEEEEEEvEENS15_INSA_23SM90_TMA_LOAD_MULTICASTES1Q_vEEEENS_8epilogue10collective6detail29Sm90TmaWarpSpecializedAdapterINS1W_15DefaultEpilogueISM_NSB_IJNSB_IJllllEEESE_SY_EEES21_NS1V_6thread17LinearCombinationISM_Li1EffLNS22_9ScaleType4KindE0ELNS_15FloatRoundStyleE2ESM_EENS_4gemm15EpilogueDefaultEEEEEvvEEEEvNT_6ParamsE,"ax",@progbits
	.align	128
.text._ZN7cutlass13device_kernelINS_4conv6kernel13ConvUniversalINS1_16ConvProblemShapeILNS1_8OperatorE0ELi3EEENS1_10collective14CollectiveConvINS1_46MainloopSm90TmaGmmaWarpSpecializedImplicitGemmILS5_0ELi14ELi3EN4cute5tupleIJNSA_1CILi2EEENSC_ILi1EEESE_EEENS1_36KernelImplicitTmaWarpSpecializedSm90ELi1EEENSB_IJNSC_ILi128EEESI_NSB_IJNSC_ILi32EEEEEEEEENS_10bfloat16_tESM_NSA_8TiledMMAINSA_8MMA_AtomIJNSA_4SM904GMMA28MMA_64x128x16_F32BF16BF16_SSILNSQ_5MajorE0ELSS_0ELNSQ_7ScaleInE1ELST_1EEEEEENSA_6LayoutINSB_IJSE_SE_SE_EEENSB_IJNSC_ILi0EEESY_SY_EEEEENSB_IJNSA_10UnderscoreES11_S11_EEEEENS7_6detail26Sm90ImplicitGemmTileTraitsINSA_20SM90_TMA_LOAD_IM2COLENSA_14ComposedLayoutINSA_7SwizzleILi2ELi4ELi3EEENSA_18smem_ptr_flag_bitsILi16EEENSW_INSB_IJNSB_IJNSC_ILi8EEENSC_ILi16EEEEEENSB_IJSJ_SE_EEENSB_IJSE_NSC_ILi14EEEEEEEEENSB_IJNSB_IJSJ_NSC_ILi256EEEEEENSB_IJSE_SY_EEENSB_IJSY_NSC_ILi4096EEEEEEEEEEEEEvEENS15_INSA_23SM90_TMA_LOAD_MULTICASTES1Q_vEEEENS_8epilogue10collective6detail29Sm90TmaWarpSpecializedAdapterINS1W_15DefaultEpilogueISM_NSB_IJNSB_IJllllEEESE_SY_EEES21_NS1V_6thread17LinearCombinationISM_Li1EffLNS22_9ScaleType4KindE0ELNS_15FloatRoundStyleE2ESM_EENS_4gemm15EpilogueDefaultEEEEEvvEEEEvNT_6ParamsE:
        .type           _ZN7cutlass13device_kernelINS_4conv6kernel13ConvUniversalINS1_16ConvProblemShapeILNS1_8OperatorE0ELi3EEENS1_10collective14CollectiveConvINS1_46MainloopSm90TmaGmmaWarpSpecializedImplicitGemmILS5_0ELi14ELi3EN4cute5tupleIJNSA_1CILi2EEENSC_ILi1EEESE_EEENS1_36KernelImplicitTmaWarpSpecializedSm90ELi1EEENSB_IJNSC_ILi128EEESI_NSB_IJNSC_ILi32EEEEEEEEENS_10bfloat16_tESM_NSA_8TiledMMAINSA_8MMA_AtomIJNSA_4SM904GMMA28MMA_64x128x16_F32BF16BF16_SSILNSQ_5MajorE0ELSS_0ELNSQ_7ScaleInE1ELST_1EEEEEENSA_6LayoutINSB_IJSE_SE_SE_EEENSB_IJNSC_ILi0EEESY_SY_EEEEENSB_IJNSA_10UnderscoreES11_S11_EEEEENS7_6detail26Sm90ImplicitGemmTileTraitsINSA_20SM90_TMA_LOAD_IM2COLENSA_14ComposedLayoutINSA_7SwizzleILi2ELi4ELi3EEENSA_18smem_ptr_flag_bitsILi16EEENSW_INSB_IJNSB_IJNSC_ILi8EEENSC_ILi16EEEEEENSB_IJSJ_SE_EEENSB_IJSE_NSC_ILi14EEEEEEEEENSB_IJNSB_IJSJ_NSC_ILi256EEEEEENSB_IJSE_SY_EEENSB_IJSY_NSC_ILi4096EEEEEEEEEEEEEvEENS15_INSA_23SM90_TMA_LOAD_MULTICASTES1Q_vEEEENS_8epilogue10collective6detail29Sm90TmaWarpSpecializedAdapterINS1W_15DefaultEpilogueISM_NSB_IJNSB_IJllllEEESE_SY_EEES21_NS1V_6thread17LinearCombinationISM_Li1EffLNS22_9ScaleType4KindE0ELNS_15FloatRoundStyleE2ESM_EENS_4gemm15EpilogueDefaultEEEEEvvEEEEvNT_6ParamsE,@function
        .size           _ZN7cutlass13device_kernelINS_4conv6kernel13ConvUniversalINS1_16ConvProblemShapeILNS1_8OperatorE0ELi3EEENS1_10collective14CollectiveConvINS1_46MainloopSm90TmaGmmaWarpSpecializedImplicitGemmILS5_0ELi14ELi3EN4cute5tupleIJNSA_1CILi2EEENSC_ILi1EEESE_EEENS1_36KernelImplicitTmaWarpSpecializedSm90ELi1EEENSB_IJNSC_ILi128EEESI_NSB_IJNSC_ILi32EEEEEEEEENS_10bfloat16_tESM_NSA_8TiledMMAINSA_8MMA_AtomIJNSA_4SM904GMMA28MMA_64x128x16_F32BF16BF16_SSILNSQ_5MajorE0ELSS_0ELNSQ_7ScaleInE1ELST_1EEEEEENSA_6LayoutINSB_IJSE_SE_SE_EEENSB_IJNSC_ILi0EEESY_SY_EEEEENSB_IJNSA_10UnderscoreES11_S11_EEEEENS7_6detail26Sm90ImplicitGemmTileTraitsINSA_20SM90_TMA_LOAD_IM2COLENSA_14ComposedLayoutINSA_7SwizzleILi2ELi4ELi3EEENSA_18smem_ptr_flag_bitsILi16EEENSW_INSB_IJNSB_IJNSC_ILi8EEENSC_ILi16EEEEEENSB_IJSJ_SE_EEENSB_IJSE_NSC_ILi14EEEEEEEEENSB_IJNSB_IJSJ_NSC_ILi256EEEEEENSB_IJSE_SY_EEENSB_IJSY_NSC_ILi4096EEEEEEEEEEEEEvEENS15_INSA_23SM90_TMA_LOAD_MULTICASTES1Q_vEEEENS_8epilogue10collective6detail29Sm90TmaWarpSpecializedAdapterINS1W_15DefaultEpilogueISM_NSB_IJNSB_IJllllEEESE_SY_EEES21_NS1V_6thread17LinearCombinationISM_Li1EffLNS22_9ScaleType4KindE0ELNS_15FloatRoundStyleE2ESM_EENS_4gemm15EpilogueDefaultEEEEEvvEEEEvNT_6ParamsE,(.L_x_302 - _ZN7cutlass13device_kernelINS_4conv6kernel13ConvUniversalINS1_16ConvProblemShapeILNS1_8OperatorE0ELi3EEENS1_10collective14CollectiveConvINS1_46MainloopSm90TmaGmmaWarpSpecializedImplicitGemmILS5_0ELi14ELi3EN4cute5tupleIJNSA_1CILi2EEENSC_ILi1EEESE_EEENS1_36KernelImplicitTmaWarpSpecializedSm90ELi1EEENSB_IJNSC_ILi128EEESI_NSB_IJNSC_ILi32EEEEEEEEENS_10bfloat16_tESM_NSA_8TiledMMAINSA_8MMA_AtomIJNSA_4SM904GMMA28MMA_64x128x16_F32BF16BF16_SSILNSQ_5MajorE0ELSS_0ELNSQ_7ScaleInE1ELST_1EEEEEENSA_6LayoutINSB_IJSE_SE_SE_EEENSB_IJNSC_ILi0EEESY_SY_EEEEENSB_IJNSA_10UnderscoreES11_S11_EEEEENS7_6detail26Sm90ImplicitGemmTileTraitsINSA_20SM90_TMA_LOAD_IM2COLENSA_14ComposedLayoutINSA_7SwizzleILi2ELi4ELi3EEENSA_18smem_ptr_flag_bitsILi16EEENSW_INSB_IJNSB_IJNSC_ILi8EEENSC_ILi16EEEEEENSB_IJSJ_SE_EEENSB_IJSE_NSC_ILi14EEEEEEEEENSB_IJNSB_IJSJ_NSC_ILi256EEEEEENSB_IJSE_SY_EEENSB_IJSY_NSC_ILi4096EEEEEEEEEEEEEvEENS15_INSA_23SM90_TMA_LOAD_MULTICASTES1Q_vEEEENS_8epilogue10collective6detail29Sm90TmaWarpSpecializedAdapterINS1W_15DefaultEpilogueISM_NSB_IJNSB_IJllllEEESE_SY_EEES21_NS1V_6thread17LinearCombinationISM_Li1EffLNS22_9ScaleType4KindE0ELNS_15FloatRoundStyleE2ESM_EENS_4gemm15EpilogueDefaultEEEEEvvEEEEvNT_6ParamsE)
        .other          _ZN7cutlass13device_kernelINS_4conv6kernel13ConvUniversalINS1_16ConvProblemShapeILNS1_8OperatorE0ELi3EEENS1_10collective14CollectiveConvINS1_46MainloopSm90TmaGmmaWarpSpecializedImplicitGemmILS5_0ELi14ELi3EN4cute5tupleIJNSA_1CILi2EEENSC_ILi1EEESE_EEENS1_36KernelImplicitTmaWarpSpecializedSm90ELi1EEENSB_IJNSC_ILi128EEESI_NSB_IJNSC_ILi32EEEEEEEEENS_10bfloat16_tESM_NSA_8TiledMMAINSA_8MMA_AtomIJNSA_4SM904GMMA28MMA_64x128x16_F32BF16BF16_SSILNSQ_5MajorE0ELSS_0ELNSQ_7ScaleInE1ELST_1EEEEEENSA_6LayoutINSB_IJSE_SE_SE_EEENSB_IJNSC_ILi0EEESY_SY_EEEEENSB_IJNSA_10UnderscoreES11_S11_EEEEENS7_6detail26Sm90ImplicitGemmTileTraitsINSA_20SM90_TMA_LOAD_IM2COLENSA_14ComposedLayoutINSA_7SwizzleILi2ELi4ELi3EEENSA_18smem_ptr_flag_bitsILi16EEENSW_INSB_IJNSB_IJNSC_ILi8EEENSC_ILi16EEEEEENSB_IJSJ_SE_EEENSB_IJSE_NSC_ILi14EEEEEEEEENSB_IJNSB_IJSJ_NSC_ILi256EEEEEENSB_IJSE_SY_EEENSB_IJSY_NSC_ILi4096EEEEEEEEEEEEEvEENS15_INSA_23SM90_TMA_LOAD_MULTICASTES1Q_vEEEENS_8epilogue10collective6detail29Sm90TmaWarpSpecializedAdapterINS1W_15DefaultEpilogueISM_NSB_IJNSB_IJllllEEESE_SY_EEES21_NS1V_6thread17LinearCombinationISM_Li1EffLNS22_9ScaleType4KindE0ELNS_15FloatRoundStyleE2ESM_EENS_4gemm15EpilogueDefaultEEEEEvvEEEEvNT_6ParamsE,@"STO_CUDA_ENTRY STV_DEFAULT"
_ZN7cutlass13device_kernelINS_4conv6kernel13ConvUniversalINS1_16ConvProblemShapeILNS1_8OperatorE0ELi3EEENS1_10collective14CollectiveConvINS1_46MainloopSm90TmaGmmaWarpSpecializedImplicitGemmILS5_0ELi14ELi3EN4cute5tupleIJNSA_1CILi2EEENSC_ILi1EEESE_EEENS1_36KernelImplicitTmaWarpSpecializedSm90ELi1EEENSB_IJNSC_ILi128EEESI_NSB_IJNSC_ILi32EEEEEEEEENS_10bfloat16_tESM_NSA_8TiledMMAINSA_8MMA_AtomIJNSA_4SM904GMMA28MMA_64x128x16_F32BF16BF16_SSILNSQ_5MajorE0ELSS_0ELNSQ_7ScaleInE1ELST_1EEEEEENSA_6LayoutINSB_IJSE_SE_SE_EEENSB_IJNSC_ILi0EEESY_SY_EEEEENSB_IJNSA_10UnderscoreES11_S11_EEEEENS7_6detail26Sm90ImplicitGemmTileTraitsINSA_20SM90_TMA_LOAD_IM2COLENSA_14ComposedLayoutINSA_7SwizzleILi2ELi4ELi3EEENSA_18smem_ptr_flag_bitsILi16EEENSW_INSB_IJNSB_IJNSC_ILi8EEENSC_ILi16EEEEEENSB_IJSJ_SE_EEENSB_IJSE_NSC_ILi14EEEEEEEEENSB_IJNSB_IJSJ_NSC_ILi256EEEEEENSB_IJSE_SY_EEENSB_IJSY_NSC_ILi4096EEEEEEEEEEEEEvEENS15_INSA_23SM90_TMA_LOAD_MULTICASTES1Q_vEEEENS_8epilogue10collective6detail29Sm90TmaWarpSpecializedAdapterINS1W_15DefaultEpilogueISM_NSB_IJNSB_IJllllEEESE_SY_EEES21_NS1V_6thread17LinearCombinationISM_Li1EffLNS22_9ScaleType4KindE0ELNS_15FloatRoundStyleE2ESM_EENS_4gemm15EpilogueDefaultEEEEEvvEEEEvNT_6ParamsE:
[----:B------:R-:W-:Y:S01]  /*0000*/  LDC R1, c[0x0][0x28] ;  /* 0x00000a00ff017b82 */ /* 0x000fe20000000800 */
[----:B------:R-:W0:Y:S01]  /*0010*/  S2R R11, SR_TID.X ;  /* 0x00000000000b7919 */ /* 0x000e220000002100 */
[----:B------:R-:W-:Y:S01]  /*0020*/  ELECT P0, URZ, PT ;  /* 0x00000000003f782f */ /* 0x000fe20003800000 */
[----:B------:R-:W-:Y:S01]  /*0030*/  BSSY B0, `(.L_x_0) ;  /* 0x0000010000007945 */ /* 0x000fe20003800000 */
[----:B------:R-:W1:Y:S01]  /*0040*/  S2R R12, SR_CTAID.X ;  /* 0x00000000000c7919 */ /* 0x000e620000002500 */
[--C-:B0-----:R-:W-:Y:S02]  /*0050*/  SHF.R.U32.HI R0, RZ, 0x5, R11.reuse ;  /* 0x00000005ff007819 */ /* 0x101fe4000001160b */
[----:B------:R-:W-:-:S03]  /*0060*/  SHF.R.U32.HI R3, RZ, 0x7, R11 ;  /* 0x00000007ff037819 */ /* 0x000fc6000001160b */
[----:B------:R-:W0:Y:S04]  /*0070*/  SHFL.IDX PT, R2, R0, RZ, 0x1f ;  /* 0x00001fff00027589 */ /* 0x000e2800000e0000 */
[----:B------:R2:W3:Y:S01]  /*0080*/  SHFL.IDX PT, R10, R3, RZ, 0x1f ;  /* 0x00001fff030a7589 */ /* 0x0004e200000e0000 */
[----:B0-----:R-:W-:-:S13]  /*0090*/  ISETP.NE.OR P0, PT, R2, RZ, !P0 ;  /* 0x000000ff0200720c */ /* 0x001fda0004705670 */
[----:B-123--:R-:W-:Y:S05]  /*00a0*/  @P0 BRA `(.L_x_1) ;  /* 0x0000000000200947 */ /* 0x00efea0003800000 */
[----:B------:R-:W-:Y:S02]  /*00b0*/  ULDC.64 UR4, c[0x0][0x198] ;  /* 0x0000660000047ab9 */ /* 0x000fe40000000a00 */
[----:B------:R-:W-:Y:S02]  /*00c0*/  UIADD3 UR6, UP0, UR4, 0xf0, URZ ;  /* 0x000000f004067890 */ /* 0x000fe4000ff1e03f */
[----:B------:R-:W-:Y:S02]  /*00d0*/  UIADD3 UR4, UP1, UR4, 0x270, URZ ;  /* 0x0000027004047890 */ /* 0x000fe4000ff3e03f */
[----:B------:R-:W-:Y:S02]  /*00e0*/  UIADD3.X UR7, URZ, UR5, URZ, UP0, !UPT ;  /* 0x000000053f077290 */ /* 0x000fe400087fe43f */
[----:B------:R-:W-:-:S07]  /*00f0*/  UIADD3.X UR5, URZ, UR5, URZ, UP1, !UPT ;  /* 0x000000053f057290 */ /* 0x000fce0008ffe43f */
[----:B------:R0:W-:Y:S02]  /*0100*/  UTMACCTL.PF [UR6] ;  /* 0x00000000060079b9 */ /* 0x0001e40008040000 */
[----:B------:R0:W-:Y:S02]  /*0110*/  UTMACCTL.PF [UR4] ;  /* 0x00000000040079b9 */ /* 0x0001e40008040000 */
[----:B0-----:R-:W-:Y:S01]  /*0120*/  NOP ;  /* 0x0000000000007918 */ /* 0x001fe20000000000 */
.L_x_1:
[----:B------:R-:W-:Y:S05]  /*0130*/  BSYNC B0 ;  /* 0x0000000000007941 */ /* 0x000fea0003800000 */
.L_x_0:
[----:B------:R-:W0:Y:S01]  /*0140*/  SHFL.IDX PT, R0, R0, RZ, 0x1f ;  /* 0x00001fff00007589 */ /* 0x000e2200000e0000 */
[----:B------:R-:W-:Y:S02]  /*0150*/  SHF.R.S32.HI R4, RZ, 0x1f, R11 ;  /* 0x0000001fff047819 */ /* 0x000fe4000001140b */
[----:B------:R-:W-:Y:S01]  /*0160*/  I2FP.F32.U32 R6, R12 ;  /* 0x0000000c00067245 */ /* 0x000fe20000201000 */
[----:B------:R-:W1:Y:S01]  /*0170*/  S2R R13, SR_CTAID.Y ;  /* 0x00000000000d7919 */ /* 0x000e620000002600 */
[----:B------:R-:W-:-:S04]  /*0180*/  LEA.HI R4, R4, R11, RZ, 0x7 ;  /* 0x0000000b04047211 */ /* 0x000fc800078f38ff */
[----:B------:R-:W-:-:S05]  /*0190*/  LOP3.LUT R4, R4, 0xffffff80, RZ, 0xc0, !PT ;  /* 0xffffff8004047812 */ /* 0x000fca00078ec0ff */
[----:B------:R-:W-:-:S05]  /*01a0*/  IMAD.IADD R14, R11, 0x1, -R4 ;  /* 0x000000010b0e7824 */ /* 0x000fca00078e0a04 */
[----:B------:R-:W-:-:S04]  /*01b0*/  SHF.R.S32.HI R3, RZ, 0x1f, R14 ;  /* 0x0000001fff037819 */ /* 0x000fc8000001140e */
[----:B------:R-:W-:Y:S02]  /*01c0*/  LEA.HI R3, R3, R14, RZ, 0x3 ;  /* 0x0000000e03037211 */ /* 0x000fe400078f18ff */
[----:B0-----:R-:W-:Y:S02]  /*01d0*/  ISETP.NE.AND P0, PT, R0, RZ, PT ;  /* 0x000000ff0000720c */ /* 0x001fe40003f05270 */
[--C-:B------:R-:W-:Y:S02]  /*01e0*/  SHF.R.S32.HI R4, RZ, 0x3, R3.reuse ;  /* 0x00000003ff047819 */ /* 0x100fe40000011403 */
[----:B------:R-:W-:Y:S02]  /*01f0*/  SHF.R.S32.HI R3, RZ, 0x1f, R3 ;  /* 0x0000001fff037819 */ /* 0x000fe40000011403 */
[----:B------:R-:W-:-:S07]  /*0200*/  SHF.R.S32.HI R5, RZ, 0x1f, R0 ;  /* 0x0000001fff057819 */ /* 0x000fce0000011400 */
[----:B-1----:R-:W-:Y:S05]  /*0210*/  @P0 BRA `(.L_x_2) ;  /* 0x0000000000b40947 */ /* 0x002fea0003800000 */
[----:B------:R-:W-:Y:S01]  /*0220*/  ELECT P0, URZ, PT ;  /* 0x00000000003f782f */ /* 0x000fe20003800000 */
[----:B------:R-:W-:-:S12]  /*0230*/  BSSY B0, `(.L_x_2) ;  /* 0x000002b000007945 */ /* 0x000fd80003800000 */
[----:B------:R-:W-:Y:S05]  /*0240*/  @!P0 BRA `(.L_x_3) ;  /* 0x0000000000a48947 */ /* 0x000fea0003800000 */
[----:B------:R-:W0:Y:S01]  /*0250*/  S2UR UR8, SR_CgaCtaId ;  /* 0x00000000000879c3 */ /* 0x000e220000008800 */
[----:B------:R-:W-:Y:S01]  /*0260*/  UMOV UR4, 0x400 ;  /* 0x0000040000047882 */ /* 0x000fe20000000000 */
[----:B------:R-:W-:Y:S01]  /*0270*/  UMOV UR5, 0x1 ;  /* 0x0000000100057882 */ /* 0x000fe20000000000 */
[----:B------:R-:W-:Y:S02]  /*0280*/  UMOV UR6, 0x2 ;  /* 0x0000000200067882 */ /* 0x000fe40000000000 */
[----:B------:R-:W-:-:S04]  /*0290*/  UIADD3 UR6, -UR6, 0x100000, URZ ;  /* 0x0010000006067890 */ /* 0x000fc8000fffe13f */
[----:B------:R-:W-:Y:S02]  /*02a0*/  USHF.L.U32 UR7, UR6, 0xb, URZ ;  /* 0x0000000b06077899 */ /* 0x000fe4000800063f */
[----:B------:R-:W-:Y:S02]  /*02b0*/  USHF.L.U32 UR6, UR6, 0x1, URZ ;  /* 0x0000000106067899 */ /* 0x000fe4000800063f */
[----:B0-----:R-:W-:Y:S02]  /*02c0*/  ULEA UR8, UR8, UR4, 0x18 ;  /* 0x0000000408087291 */ /* 0x001fe4000f8ec03f */
[----:B------:R-:W-:-:S04]  /*02d0*/  UIADD3 UR4, -UR5, 0x100000, URZ ;  /* 0x0010000005047890 */ /* 0x000fc8000fffe13f */
[----:B------:R-:W-:Y:S02]  /*02e0*/  USHF.L.U32 UR5, UR4, 0xb, URZ ;  /* 0x0000000b04057899 */ /* 0x000fe4000800063f */
[----:B------:R-:W-:Y:S01]  /*02f0*/  USHF.L.U32 UR4, UR4, 0x1, URZ ;  /* 0x0000000104047899 */ /* 0x000fe2000800063f */
[----:B------:R-:W0:Y:S11]  /*0300*/  FENCE.VIEW.ASYNC.S ;  /* 0x00000000000073c6 */ /* 0x000e360000000000 */
[----:B0-----:R0:W1:Y:S01]  /*0310*/  SYNCS.EXCH.64 URZ, [UR8+0x38000], UR4 ;  /* 0x03800004083f75b2 */ /* 0x0010620008000100 */
[----:B------:R0:W2:Y:S01]  /*0320*/  SYNCS.EXCH.64 URZ, [UR8+0x38070], UR6 ;  /* 0x03807006083f75b2 */ /* 0x0000a20008000100 */
[----:B------:R0:W3:Y:S01]  /*0330*/  SYNCS.EXCH.64 URZ, [UR8+0x38008], UR4 ;  /* 0x03800804083f75b2 */ /* 0x0000e20008000100 */
[----:B------:R0:W4:Y:S01]  /*0340*/  SYNCS.EXCH.64 URZ, [UR8+0x38078], UR6 ;  /* 0x03807806083f75b2 */ /* 0x0001220008000100 */
[----:B------:R0:W0:Y:S01]  /*0350*/  SYNCS.EXCH.64 URZ, [UR8+0x38010], UR4 ;  /* 0x03801004083f75b2 */ /* 0x0000220008000100 */
        /* <DEDUP_REMOVED lines=23> */
[----:B-1234-:R-:W-:Y:S01]  /*04d0*/  NOP ;  /* 0x0000000000007918 */ /* 0x01efe20000000000 */
.L_x_3:
[----:B0-----:R-:W-:Y:S05]  /*04e0*/  BSYNC B0 ;  /* 0x0000000000007941 */ /* 0x001fea0003800000 */
.L_x_2:
[----:B------:R-:W-:Y:S01]  /*04f0*/  ULDC UR4, c[0x0][0x150] ;  /* 0x0000540000047ab9 */ /* 0x000fe20000000800 */
[----:B------:R-:W-:Y:S01]  /*0500*/  LEA.HI R3, R3, R4, RZ, 0x2 ;  /* 0x0000000403037211 */ /* 0x000fe200078f10ff */
[----:B------:R-:W-:Y:S01]  /*0510*/  FMUL R6, R6, UR4 ;  /* 0x0000000406067c20 */ /* 0x000fe20008400000 */
[----:B------:R-:W-:Y:S01]  /*0520*/  LEA.HI R5, R5, R0, RZ, 0x2 ;  /* 0x0000000005057211 */ /* 0x000fe200078f10ff */
[----:B------:R-:W-:Y:S01]  /*0530*/  ULDC UR4, c[0x0][0x154] ;  /* 0x0000550000047ab9 */ /* 0x000fe20000000800 */
[----:B------:R-:W-:Y:S01]  /*0540*/  LOP3.LUT R3, R3, 0xfffffffc, RZ, 0xc0, !PT ;  /* 0xfffffffc03037812 */ /* 0x000fe200078ec0ff */
[----:B------:R-:W0:Y:S01]  /*0550*/  LDC R8, c[0x0][0x140] ;  /* 0x00005000ff087b82 */ /* 0x000e220000000800 */
[----:B------:R-:W-:Y:S01]  /*0560*/  LOP3.LUT R5, R5, 0x3ffffffc, RZ, 0xc0, !PT ;  /* 0x3ffffffc05057812 */ /* 0x000fe200078ec0ff */
[----:B------:R-:W1:Y:S01]  /*0570*/  F2I.U32.TRUNC.NTZ R6, R6 ;  /* 0x0000000600067305 */ /* 0x000e62000020f000 */
[----:B------:R-:W-:Y:S01]  /*0580*/  LOP3.LUT P0, RZ, R14, 0x7, RZ, 0xc0, !PT ;  /* 0x000000070eff7812 */ /* 0x000fe2000780c0ff */
[----:B------:R-:W-:Y:S01]  /*0590*/  IMAD.IADD R3, R4, 0x1, -R3 ;  /* 0x0000000104037824 */ /* 0x000fe200078e0a03 */
[----:B------:R-:W-:Y:S01]  /*05a0*/  I2FP.F32.U32 R4, R13 ;  /* 0x0000000d00047245 */ /* 0x000fe20000201000 */
[----:B------:R-:W-:Y:S01]  /*05b0*/  IMAD.IADD R0, R0, 0x1, -R5 ;  /* 0x0000000100007824 */ /* 0x000fe200078e0a05 */
[----:B------:R-:W-:Y:S01]  /*05c0*/  ISETP.NE.AND P3, PT, R10, 0x1, PT ;  /* 0x000000010a00780c */ /* 0x000fe20003f65270 */
[----:B------:R-:W-:Y:S01]  /*05d0*/  NOP ;  /* 0x0000000000007918 */ /* 0x000fe20000000000 */
[----:B------:R-:W-:Y:S01]  /*05e0*/  NOP ;  /* 0x0000000000007918 */ /* 0x000fe20000000000 */
[----:B------:R-:W-:-:S02]  /*05f0*/  IMAD R0, R0, 0x4, R3 ;  /* 0x0000000400007824 */ /* 0x000fc400078e0203 */
[----:B------:R-:W-:Y:S01]  /*0600*/  FMUL R7, R4, UR4 ;  /* 0x0000000404077c20 */ /* 0x000fe20008400000 */
[----:B------:R-:W-:Y:S02]  /*0610*/  ULDC UR4, c[0x0][0x144] ;  /* 0x0000510000047ab9 */ /* 0x000fe40000000800 */
[C---:B------:R-:W-:Y:S01]  /*0620*/  LEA.HI R3, R0.reuse, R0, RZ, 0x1 ;  /* 0x0000000000037211 */ /* 0x040fe200078f08ff */
[----:B-1----:R-:W-:Y:S02]  /*0630*/  IMAD.MOV R5, RZ, RZ, -R6 ;  /* 0x000000ffff057224 */ /* 0x002fe400078e0a06 */
[----:B------:R-:W1:Y:S01]  /*0640*/  F2I.U32.TRUNC.NTZ R7, R7 ;  /* 0x0000000700077305 */ /* 0x000e62000020f000 */
[----:B------:R-:W-:Y:S01]  /*0650*/  LOP3.LUT R3, R3, 0xfffffffe, RZ, 0xc0, !PT ;  /* 0xfffffffe03037812 */ /* 0x000fe200078ec0ff */
[----:B------:R-:W-:Y:S01]  /*0660*/  IMAD R4, R5, UR4, R12 ;  /* 0x0000000405047c24 */ /* 0x000fe2000f8e020c */
[----:B------:R-:W-:Y:S01]  /*0670*/  ULDC UR4, c[0x0][0x148] ;  /* 0x0000520000047ab9 */ /* 0x000fe20000000800 */
[----:B------:R-:W-:Y:S01]  /*0680*/  IMAD.SHL.U32 R5, R0, 0x4, RZ ;  /* 0x0000000400057824 */ /* 0x000fe200078e00ff */
[----:B0-----:R-:W-:Y:S01]  /*0690*/  ISETP.EQ.U32.AND P1, PT, R8, 0x1, PT ;  /* 0x000000010800780c */ /* 0x001fe20003f22070 */
[----:B------:R-:W-:-:S03]  /*06a0*/  IMAD.IADD R3, R0, 0x1, -R3 ;  /* 0x0000000100037824 */ /* 0x000fc600078e0a03 */
[----:B------:R-:W-:Y:S02]  /*06b0*/  LOP3.LUT R0, R0, 0xc, R5, 0x78, !PT ;  /* 0x0000000c00007812 */ /* 0x000fe400078e7805 */
[----:B------:R-:W-:Y:S02]  /*06c0*/  ISETP.NE.AND P4, PT, R3, R4, PT ;  /* 0x000000040300720c */ /* 0x000fe40003f85270 */
[----:B------:R-:W-:Y:S01]  /*06d0*/  SHF.R.S32.HI R3, RZ, 0x1f, R2 ;  /* 0x0000001fff037819 */ /* 0x000fe20000011402 */
[----:B-1----:R-:W-:Y:S01]  /*06e0*/  IMAD.MOV R6, RZ, RZ, -R7 ;  /* 0x000000ffff067224 */ /* 0x002fe200078e0a07 */
[----:B------:R-:W-:Y:S02]  /*06f0*/  ISETP.LT.U32.AND P0, PT, R0, 0x2, !P0 ;  /* 0x000000020000780c */ /* 0x000fe40004701070 */
[----:B------:R-:W-:Y:S01]  /*0700*/  LEA.HI R3, R3, R2, RZ, 0x2 ;  /* 0x0000000203037211 */ /* 0x000fe200078f10ff */
[----:B------:R-:W-:-:S03]  /*0710*/  IMAD R7, R6, UR4, R13 ;  /* 0x0000000406077c24 */ /* 0x000fc6000f8e020d */
[----:B------:R-:W-:-:S03]  /*0720*/  LOP3.LUT R3, R3, 0xfffffffc, RZ, 0xc0, !PT ;  /* 0xfffffffc03037812 */ /* 0x000fc600078ec0ff */
[----:B------:R-:W-:Y:S02]  /*0730*/  @P4 LEA.HI R4, R0, R0, RZ, 0x1 ;  /* 0x0000000000044211 */ /* 0x000fe400078f08ff */
[----:B------:R-:W-:Y:S01]  /*0740*/  IMAD.IADD R5, R2, 0x1, -R3 ;  /* 0x0000000102057824 */ /* 0x000fe200078e0a03 */
[----:B------:R-:W-:Y:S02]  /*0750*/  SEL R3, RZ, 0x1, !P0 ;  /* 0x00000001ff037807 */ /* 0x000fe40004000000 */
[----:B------:R-:W-:Y:S02]  /*0760*/  @P4 SHF.R.S32.HI R4, RZ, 0x1, R4 ;  /* 0x00000001ff044819 */ /* 0x000fe40000011404 */
[----:B------:R-:W-:Y:S02]  /*0770*/  LOP3.LUT P2, RZ, R10, R5, RZ, 0xfc, !PT ;  /* 0x000000050aff7212 */ /* 0x000fe4000784fcff */
[----:B------:R-:W-:Y:S01]  /*0780*/  @P4 ISETP.NE.AND P5, PT, R4, R7, PT ;  /* 0x000000070400420c */ /* 0x000fe20003fa5270 */
[----:B------:R-:W-:Y:S01]  /*0790*/  IMAD.MOV.U32 R4, RZ, RZ, 0x1 ;  /* 0x00000001ff047424 */ /* 0x000fe200078e00ff */
[----:B------:R-:W-:-:S02]  /*07a0*/  SEL R2, RZ, 0x1, P2 ;  /* 0x00000001ff027807 */ /* 0x000fc40001000000 */
[----:B------:R-:W-:Y:S02]  /*07b0*/  @P4 SEL R4, RZ, 0x1, P5 ;  /* 0x00000001ff044807 */ /* 0x000fe40002800000 */
[----:B------:R-:W-:Y:S02]  /*07c0*/  SEL R2, R2, 0x2, P3 ;  /* 0x0000000202027807 */ /* 0x000fe40001800000 */
[----:B------:R-:W-:Y:S01]  /*07d0*/  LOP3.LUT R4, R4, R3, RZ, 0xc0, !PT ;  /* 0x0000000304047212 */ /* 0x000fe200078ec0ff */
[----:B------:R-:W-:Y:S06]  /*07e0*/  @!P1 BRA `(.L_x_4) ;  /* 0x0000000000089947 */ /* 0x000fec0003800000 */
[----:B------:R-:W-:Y:S01]  /*07f0*/  UCGABAR_ARV ;  /* 0x00000000000079c7 */ /* 0x000fe20008000000 */
[----:B------:R-:W-:Y:S05]  /*0800*/  BRA `(.L_x_5) ;  /* 0x0000000000047947 */ /* 0x000fea0003800000 */
.L_x_4:
[----:B------:R-:W-:Y:S01]  /*0810*/  NOP ;  /* 0x0000000000007918 */ /* 0x000fe20000000000 */
.L_x_5:
[----:B------:R-:W-:Y:S01]  /*0820*/  ULDC.64 UR4, c[0x0][0x618] ;  /* 0x0001860000047ab9 */ /* 0x000fe20000000a00 */
[----:B------:R-:W-:Y:S01]  /*0830*/  ULDC.64 UR12, c[0x0][0x208] ;  /* 0x00008200000c7ab9 */ /* 0x000fe20000000a00 */
[----:B------:R-:W-:-:S04]  /*0840*/  ISETP.NE.U32.AND P0, PT, RZ, UR4, PT ;  /* 0x00000004ff007c0c */ /* 0x000fc8000bf05070 */
[----:B------:R-:W-:-:S13]  /*0850*/  ISETP.NE.AND.EX P0, PT, RZ, UR5, PT, P0 ;  /* 0x00000005ff007c0c */ /* 0x000fda000bf05300 */
[----:B------:R-:W-:Y:S05]  /*0860*/  @!P0 BRA `(.L_x_6) ;  /* 0x00000000001c8947 */ /* 0x000fea0003800000 */
[----:B------:R-:W0:Y:S02]  /*0870*/  LDC.64 R6, c[0x0][0x618] ;  /* 0x00018600ff067b82 */ /* 0x000e240000000a00 */
[----:B0-----:R-:W2:Y:S02]  /*0880*/  LDG.E.64 R6, desc[UR12][R6.64] ;  /* 0x0000000c06067981 */ /* 0x001ea4000c1e1b00 */
[----:B--2---:R-:W-:-:S04]  /*0890*/  ISETP.NE.U32.AND P0, PT, R6, RZ, PT ;  /* 0x000000ff0600720c */ /* 0x004fc80003f05070 */
[----:B------:R-:W-:-:S13]  /*08a0*/  ISETP.NE.AND.EX P0, PT, R7, RZ, PT, P0 ;  /* 0x000000ff0700720c */ /* 0x000fda0003f05300 */
[----:B------:R-:W-:Y:S05]  /*08b0*/  @!P0 BRA `(.L_x_6) ;  /* 0x0000000000088947 */ /* 0x000fea0003800000 */
[----:B------:R0:W5:Y:S01]  /*08c0*/  LD.E R8, desc[UR12][R6.64] ;  /* 0x0000000c06087980 */ /* 0x000162000c101900 */
[----:B------:R-:W-:Y:S05]  /*08d0*/  BRA `(.L_x_7) ;  /* 0x0000000000207947 */ /* 0x000fea0003800000 */
.L_x_6:
[----:B------:R-:W-:Y:S02]  /*08e0*/  ULDC.64 UR4, c[0x0][0x608] ;  /* 0x0001820000047ab9 */ /* 0x000fe40000000a00 */
[----:B------:R-:W-:-:S04]  /*08f0*/  ISETP.NE.U32.AND P0, PT, RZ, UR4, PT ;  /* 0x00000004ff007c0c */ /* 0x000fc8000bf05070 */
[----:B------:R-:W-:-:S13]  /*0900*/  ISETP.NE.AND.EX P0, PT, RZ, UR5, PT, P0 ;  /* 0x00000005ff007c0c */ /* 0x000fda000bf05300 */
[----:B------:R-:W-:Y:S05]  /*0910*/  @!P0 BRA `(.L_x_8) ;  /* 0x00000000000c8947 */ /* 0x000fea0003800000 */
[----:B------:R-:W0:Y:S02]  /*0920*/  LDC.64 R8, c[0x0][0x608] ;  /* 0x00018200ff087b82 */ /* 0x000e240000000a00 */
[----:B0-----:R1:W5:Y:S01]  /*0930*/  LDG.E R8, desc[UR12][R8.64] ;  /* 0x0000000c08087981 */ /* 0x001362000c1e1900 */
[----:B------:R-:W-:Y:S05]  /*0940*/  BRA `(.L_x_7) ;  /* 0x0000000000047947 */ /* 0x000fea0003800000 */
.L_x_8:
[----:B------:R-:W2:Y:S02]  /*0950*/  LDC R8, c[0x0][0x600] ;  /* 0x00018000ff087b82 */ /* 0x000ea40000000800 */
.L_x_7:
[----:B------:R-:W-:Y:S02]  /*0960*/  ULDC.64 UR4, c[0x0][0x620] ;  /* 0x0001880000047ab9 */ /* 0x000fe40000000a00 */
[----:B------:R-:W-:-:S04]  /*0970*/  ISETP.NE.U32.AND P0, PT, RZ, UR4, PT ;  /* 0x00000004ff007c0c */ /* 0x000fc8000bf05070 */
[----:B------:R-:W-:-:S13]  /*0980*/  ISETP.NE.AND.EX P0, PT, RZ, UR5, PT, P0 ;  /* 0x00000005ff007c0c */ /* 0x000fda000bf05300 */
[----:B------:R-:W-:Y:S05]  /*0990*/  @!P0 BRA `(.L_x_9) ;  /* 0x00000000001c8947 */ /* 0x000fea0003800000 */
[----:B0-----:R-:W0:Y:S02]  /*09a0*/  LDC.64 R6, c[0x0][0x620] ;  /* 0x00018800ff067b82 */ /* 0x001e240000000a00 */
[----:B0-----:R-:W3:Y:S02]  /*09b0*/  LDG.E.64 R6, desc[UR12][R6.64] ;  /* 0x0000000c06067981 */ /* 0x001ee4000c1e1b00 */
[----:B---3--:R-:W-:-:S04]  /*09c0*/  ISETP.NE.U32.AND P0, PT, R6, RZ, PT ;  /* 0x000000ff0600720c */ /* 0x008fc80003f05070 */
[----:B------:R-:W-:-:S13]  /*09d0*/  ISETP.NE.AND.EX P0, PT, R7, RZ, PT, P0 ;  /* 0x000000ff0700720c */ /* 0x000fda0003f05300 */
[----:B------:R-:W-:Y:S05]  /*09e0*/  @!P0 BRA `(.L_x_9) ;  /* 0x0000000000088947 */ /* 0x000fea0003800000 */
[----:B-1----:R0:W5:Y:S01]  /*09f0*/  LD.E R9, desc[UR12][R6.64] ;  /* 0x0000000c06097980 */ /* 0x002162000c101900 */
[----:B------:R-:W-:Y:S05]  /*0a00*/  BRA `(.L_x_10) ;  /* 0x0000000000207947 */ /* 0x000fea0003800000 */
.L_x_9:
[----:B------:R-:W-:Y:S02]  /*0a10*/  ULDC.64 UR4, c[0x0][0x610] ;  /* 0x0001840000047ab9 */ /* 0x000fe40000000a00 */
[----:B------:R-:W-:-:S04]  /*0a20*/  ISETP.NE.U32.AND P0, PT, RZ, UR4, PT ;  /* 0x00000004ff007c0c */ /* 0x000fc8000bf05070 */
[----:B------:R-:W-:-:S13]  /*0a30*/  ISETP.NE.AND.EX P0, PT, RZ, UR5, PT, P0 ;  /* 0x00000005ff007c0c */ /* 0x000fda000bf05300 */
[----:B------:R-:W-:Y:S05]  /*0a40*/  @!P0 BRA `(.L_x_11) ;  /* 0x00000000000c8947 */ /* 0x000fea0003800000 */
[----:B0-----:R-:W1:Y:S02]  /*0a50*/  LDC.64 R6, c[0x0][0x610] ;  /* 0x00018400ff067b82 */ /* 0x001e640000000a00 */
[----:B-1----:R1:W5:Y:S01]  /*0a60*/  LDG.E R9, desc[UR12][R6.64] ;  /* 0x0000000c06097981 */ /* 0x002362000c1e1900 */
[----:B------:R-:W-:Y:S05]  /*0a70*/  BRA `(.L_x_10) ;  /* 0x0000000000047947 */ /* 0x000fea0003800000 */
.L_x_11:
[----:B-1----:R-:W3:Y:S02]  /*0a80*/  LDC R9, c[0x0][0x604] ;  /* 0x00018100ff097b82 */ /* 0x002ee40000000800 */
.L_x_10:
[----:B------:R-:W4:Y:S01]  /*0a90*/  LDC R3, c[0x0][0x3e8] ;  /* 0x0000fa00ff037b82 */ /* 0x000f220000000800 */
[----:B------:R-:W-:Y:S01]  /*0aa0*/  ULDC UR4, c[0x0][0x3dc] ;  /* 0x0000f70000047ab9 */ /* 0x000fe20000000800 */
[----:B------:R-:W-:Y:S01]  /*0ab0*/  ULDC.64 UR6, c[0x0][0x3e0] ;  /* 0x0000f80000067ab9 */ /* 0x000fe20000000a00 */
[----:B------:R-:W-:Y:S02]  /*0ac0*/  UIADD3 UR4, UR4, 0x1f, URZ ;  /* 0x0000001f04047890 */ /* 0x000fe4000fffe03f */
[----:B------:R-:W-:Y:S02]  /*0ad0*/  UIMAD UR6, UR7, UR6, URZ ;  /* 0x00000006070672a4 */ /* 0x000fe4000f8e023f */
[----:B------:R-:W-:-:S04]  /*0ae0*/  USHF.R.S32.HI UR5, URZ, 0x1f, UR4 ;  /* 0x0000001f3f057899 */ /* 0x000fc80008011404 */
[----:B------:R-:W-:-:S04]  /*0af0*/  ULEA.HI UR5, UR5, UR4, URZ, 0x5 ;  /* 0x0000000405057291 */ /* 0x000fc8000f8f283f */
[----:B------:R-:W-:Y:S01]  /*0b00*/  USHF.R.S32.HI UR15, URZ, 0x5, UR5 ;  /* 0x000000053f0f7899 */ /* 0x000fe20008011405 */
[----:B----4-:R-:W-:-:S05]  /*0b10*/  IMAD R3, R3, UR6, RZ ;  /* 0x0000000603037c24 */ /* 0x010fca000f8e02ff */
[----:B------:R-:W-:Y:S01]  /*0b20*/  IMAD R3, R3, UR15, RZ ;  /* 0x0000000f03037c24 */ /* 0x000fe2000f8e02ff */
[----:B------:R-:W-:Y:S06]  /*0b30*/  @!P1 BRA `(.L_x_12) ;  /* 0x00000000000c9947 */ /* 0x000fec0003800000 */
[----:B------:R-:W-:Y:S01]  /*0b40*/  UCGABAR_WAIT ;  /* 0x0000000000007dc7 */ /* 0x000fe20008000000 */
[----:B------:R-:W-:Y:S01]  /*0b50*/  CCTL.IVALL ;  /* 0x00000000ff00798f */ /* 0x000fe20002000000 */
[----:B------:R-:W-:Y:S05]  /*0b60*/  BRA `(.L_x_13) ;  /* 0x0000000000047947 */ /* 0x000fea0003800000 */
.L_x_12:
[----:B------:R-:W-:Y:S06]  /*0b70*/  BAR.SYNC.DEFER_BLOCKING 0x0 ;  /* 0x0000000000007b1d */ /* 0x000fec0000010000 */
.L_x_13:
[----:B------:R-:W-:-:S13]  /*0b80*/  ISETP.NE.AND P0, PT, R10, RZ, PT ;  /* 0x000000ff0a00720c */ /* 0x000fda0003f05270 */
[----:B------:R-:W-:Y:S05]  /*0b90*/  @!P0 BRA `(.L_x_14) ;  /* 0x0000008400f48947 */ /* 0x000fea0003800000 */
[----:B------:R-:W-:-:S13]  /*0ba0*/  ISETP.NE.AND P0, PT, R10, 0x1, PT ;  /* 0x000000010a00780c */ /* 0x000fda0003f05270 */
[----:B------:R-:W-:Y:S05]  /*0bb0*/  @P0 EXIT ;  /* 0x000000000000094d */ /* 0x000fea0003800000 */
[----:B------:R-:W-:Y:S01]  /*0bc0*/  ISETP.GE.AND P0, PT, R3, 0x1, PT ;  /* 0x000000010300780c */ /* 0x000fe20003f06270 */
[----:B------:R-:W-:Y:S01]  /*0bd0*/  UMOV UR4, URZ ;  /* 0x0000003f00047c82 */ /* 0x000fe20008000000 */
[----:B------:R-:W-:Y:S02]  /*0be0*/  CS2R R86, SRZ ;  /* 0x0000000000567805 */ /* 0x000fe4000001ff00 */
[----:B------:R-:W-:Y:S02]  /*0bf0*/  CS2R R88, SRZ ;  /* 0x0000000000587805 */ /* 0x000fe4000001ff00 */
[----:B------:R-:W-:Y:S02]  /*0c00*/  CS2R R90, SRZ ;  /* 0x00000000005a7805 */ /* 0x000fe4000001ff00 */
[----:B------:R-:W-:Y:S02]  /*0c10*/  CS2R R92, SRZ ;  /* 0x00000000005c7805 */ /* 0x000fe4000001ff00 */
[----:B------:R-:W-:-:S02]  /*0c20*/  CS2R R94, SRZ ;  /* 0x00000000005e7805 */ /* 0x000fc4000001ff00 */
[----:B------:R-:W-:Y:S02]  /*0c30*/  CS2R R96, SRZ ;  /* 0x0000000000607805 */ /* 0x000fe4000001ff00 */
        /* <DEDUP_REMOVED lines=57> */
[----:B------:R-:W-:Y:S01]  /*0fd0*/  CS2R R84, SRZ ;  /* 0x0000000000547805 */ /* 0x000fe2000001ff00 */
[----:B------:R-:W-:Y:S06]  /*0fe0*/  @!P0 BRA `(.L_x_15) ;  /* 0x0000000000988947 */ /* 0x000fec0003800000 */
[----:B------:R-:W-:-:S04]  /*0ff0*/  LOP3.LUT R5, R2, 0x1, RZ, 0xfc, !PT ;  /* 0x0000000102057812 */ /* 0x000fc800078efcff */
[----:B------:R-:W-:-:S13]  /*1000*/  ISETP.NE.AND P1, PT, R5, 0x3, PT ;  /* 0x000000030500780c */ /* 0x000fda0003f25270 */
[----:B------:R-:W-:Y:S05]  /*1010*/  @!P1 BRA `(.L_x_16) ;  /* 0x0000000000049947 */ /* 0x000fea0003800000 */
[----:B------:R-:W-:Y:S01]  /*1020*/  BPT.TRAP 0x1 ;  /* 0x000000040000795c */ /* 0x000fe20000300000 */
.L_x_16:
[----:B------:R-:W4:Y:S01]  /*1030*/  S2UR UR5, SR_CgaCtaId ;  /* 0x00000000000579c3 */ /* 0x000f220000008800 */
[----:B------:R-:W-:Y:S01]  /*1040*/  SHF.L.U32 R5, RZ, 0x1f, RZ ;  /* 0x0000001fff057819 */ /* 0x000fe200000006ff */
[----:B------:R-:W-:Y:S02]  /*1050*/  UMOV UR4, 0x400 ;  /* 0x0000040000047882 */ /* 0x000fe40000000000 */
[----:B----4-:R-:W-:-:S12]  /*1060*/  ULEA UR4, UR5, UR4, 0x18 ;  /* 0x0000000405047291 */ /* 0x010fd8000f8ec03f */
.L_x_17:
[----:B01----:R-:W-:-:S04]  /*1070*/  IMAD.U32 R6, RZ, RZ, UR4 ;  /* 0x00000004ff067e24 */ /* 0x003fc8000f8e00ff */
[----:B------:R0:W1:Y:S03]  /*1080*/  SYNCS.PHASECHK.TRANS64.TRYWAIT P1, [R6+URZ+0x38000], R5 ;  /* 0x03800005060075a7 */ /* 0x000066000802017f */
[----:B-1----:R-:W-:Y:S05]  /*1090*/  @!P1 NANOSLEEP.SYNCS 0x989680 ;  /* 0x009896800000995d */ /* 0x002fea0003900000 */
[----:B------:R-:W1:Y:S02]  /*10a0*/  @!P1 SYNCS.PHASECHK.TRANS64 P1, [R6+URZ+0x38000], R5 ;  /* 0x03800005060095a7 */ /* 0x000e64000802007f */
[----:B-1----:R-:W-:Y:S05]  /*10b0*/  @!P1 BRA `(.L_x_17) ;  /* 0xfffffffc00ec9947 */ /* 0x002fea000383ffff */
[----:B------:R-:W-:Y:S01]  /*10c0*/  UIADD3 UR5, UR4, 0x1c000, URZ ;  /* 0x0001c00004057890 */ /* 0x000fe2000fffe03f */
[----:B------:R-:W-:Y:S01]  /*10d0*/  WARPGROUP.ARRIVE ;  /* 0x00000000000079c5 */ /* 0x000fe20000000000 */
[----:B------:R-:W-:Y:S02]  /*10e0*/  USHF.R.U32.HI UR4, URZ, 0x4, UR4 ;  /* 0x000000043f047899 */ /* 0x000fe40008011604 */
[----:B------:R-:W-:Y:S02]  /*10f0*/  USHF.R.U32.HI UR5, URZ, 0x4, UR5 ;  /* 0x000000043f057899 */ /* 0x000fe40008011605 */
[----:B------:R-:W-:Y:S02]  /*1100*/  ULOP3.LUT UR4, UR4, 0x3fff, URZ, 0xc0, !UPT ;  /* 0x00003fff04047892 */ /* 0x000fe4000f8ec03f */
[----:B------:R-:W-:Y:S02]  /*1110*/  ULOP3.LUT UR5, UR5, 0x3fff, URZ, 0xc0, !UPT ;  /* 0x00003fff05057892 */ /* 0x000fe4000f8ec03f */
[----:B------:R-:W-:-:S02]  /*1120*/  ULOP3.LUT UR8, UR4, 0x10000, URZ, 0xfc, !UPT ;  /* 0x0001000004087892 */ /* 0x000fc4000f8efc3f */
[----:B------:R-:W-:Y:S01]  /*1130*/  ULOP3.LUT UR9, UR5, 0x10000, URZ, 0xfc, !UPT ;  /* 0x0001000005097892 */ /* 0x000fe2000f8efc3f */
[----:B------:R-:W-:Y:S02]  /*1140*/  UMOV UR7, 0x80000020 ;  /* 0x8000002000077882 */ /* 0x000fe40000000000 */
[----:B------:R-:W-:Y:S02]  /*1150*/  UMOV UR5, 0x80000020 ;  /* 0x8000002000057882 */ /* 0x000fe40000000000 */
[----:B------:R-:W-:Y:S02]  /*1160*/  UMOV UR4, UR8 ;  /* 0x0000000800047c82 */ /* 0x000fe40008000000 */
[----:B------:R-:W-:Y:S02]  /*1170*/  UMOV UR6, UR9 ;  /* 0x0000000900067c82 */ /* 0x000fe40008000000 */
[----:B------:R-:W-:Y:S01]  /*1180*/  HGMMA.64x128x16.F32.BF16 R88, gdesc[UR4], RZ, !UPT ;  /* 0x01e00000045879f0 */ /* 0x000fe2000c7018ff */
[----:B------:R-:W-:Y:S01]  /*1190*/  UIADD3 UR4, UR8, 0x100, URZ ;  /* 0x0000010008047890 */ /* 0x000fe2000fffe03f */
[----:B------:R-:W-:-:S10]  /*11a0*/  UMOV UR5, 0x80000020 ;  /* 0x8000002000057882 */ /* 0x000fd40000000000 */
[----:B------:R-:W-:Y:S01]  /*11b0*/  HGMMA.64x128x16.F32.BF16 R24, gdesc[UR4], RZ, !UPT ;  /* 0x01e00000041879f0 */ /* 0x000fe2000c7018ff */
[----:B------:R-:W-:Y:S02]  /*11c0*/  UIADD3 UR4, UR8, 0x2, URZ ;  /* 0x0000000208047890 */ /* 0x000fe4000fffe03f */
[----:B------:R-:W-:Y:S01]  /*11d0*/  UIADD3 UR6, UR9, 0x2, URZ ;  /* 0x0000000209067890 */ /* 0x000fe2000fffe03f */
[----:B------:R-:W-:Y:S01]  /*11e0*/  UMOV UR5, 0x80000020 ;  /* 0x8000002000057882 */ /* 0x000fe20000000000 */
[----:B------:R-:W-:-:S07]  /*11f0*/  UMOV UR7, 0x80000020 ;  /* 0x8000002000077882 */ /* 0x000fce0000000000 */
[----:B------:R-:W-:Y:S01]  /*1200*/  HGMMA.64x128x16.F32.BF16 R88, gdesc[UR4], R88 ;  /* 0x01e00000045879f0 */ /* 0x000fe20008701858 */
[----:B------:R-:W-:Y:S01]  /*1210*/  UIADD3 UR4, UR8, 0x102, URZ ;  /* 0x0000010208047890 */ /* 0x000fe2000fffe03f */
[----:B------:R-:W-:-:S10]  /*1220*/  UMOV UR5, 0x80000020 ;  /* 0x8000002000057882 */ /* 0x000fd40000000000 */
[----:B------:R-:W-:Y:S01]  /*1230*/  HGMMA.64x128x16.F32.BF16 R24, gdesc[UR4], R24, gsb0 ;  /* 0x01e00000041879f0 */ /* 0x000fe20008001818 */
[----:B------:R-:W-:-:S05]  /*1240*/  UMOV UR4, 0x1 ;  /* 0x0000000100047882 */ /* 0x000fca0000000000 */
.L_x_15:
[----:B01----:R-:W-:-:S05]  /*1250*/  VIMNMX R6, R3, 0x1, PT ;  /* 0x0000000103067848 */ /* 0x003fca0003fe0100 */
[----:B------:R-:W-:-:S05]  /*1260*/  IMAD.IADD R6, R3, 0x1, -R6 ;  /* 0x0000000103067824 */ /* 0x000fca00078e0a06 */
[----:B------:R-:W-:-:S13]  /*1270*/  ISETP.GE.AND P1, PT, R6, 0x1, PT ;  /* 0x000000010600780c */ /* 0x000fda0003f26270 */
[----:B------:R-:W-:Y:S05]  /*1280*/  @!P1 BRA `(.L_x_18) ;  /* 0x00000004000c9947 */ /* 0x000fea0003800000 */
[----:B------:R-:W0:Y:S01]  /*1290*/  S2UR UR6, SR_CgaCtaId ;  /* 0x00000000000679c3 */ /* 0x000e220000008800 */
[----:B------:R-:W-:Y:S01]  /*12a0*/  UMOV UR5, 0x400 ;  /* 0x0000040000057882 */ /* 0x000fe20000000000 */
[----:B------:R-:W-:Y:S01]  /*12b0*/  LOP3.LUT R12, R2, 0x1, RZ, 0xfc, !PT ;  /* 0x00000001020c7812 */ /* 0x000fe200078efcff */
[----:B------:R-:W-:Y:S01]  /*12c0*/  IMAD.MOV.U32 R11, RZ, RZ, RZ ;  /* 0x000000ffff0b7224 */ /* 0x000fe200078e00ff */
[----:B------:R-:W-:Y:S01]  /*12d0*/  UISETP.NE.U32.AND UP0, UPT, UR4, URZ, UPT ;  /* 0x0000003f0400728c */ /* 0x000fe2000bf05070 */
[----:B------:R-:W-:Y:S02]  /*12e0*/  IMAD.MOV.U32 R3, RZ, RZ, R6 ;  /* 0x000000ffff037224 */ /* 0x000fe400078e0006 */
[----:B------:R-:W-:Y:S01]  /*12f0*/  IMAD.MOV.U32 R5, RZ, RZ, RZ ;  /* 0x000000ffff057224 */ /* 0x000fe200078e00ff */
[----:B0-----:R-:W-:-:S04]  /*1300*/  ULEA UR7, UR6, UR5, 0x18 ;  /* 0x0000000506077291 */ /* 0x001fc8000f8ec03f */
[----:B------:R-:W-:Y:S02]  /*1310*/  UIADD3 UR6, UR7, 0x1c000, URZ ;  /* 0x0001c00007067890 */ /* 0x000fe4000fffe03f */
[----:B------:R-:W-:Y:S02]  /*1320*/  USHF.R.U32.HI UR5, URZ, 0x4, UR7 ;  /* 0x000000043f057899 */ /* 0x000fe40008011607 */
[----:B------:R-:W-:Y:S02]  /*1330*/  USHF.R.U32.HI UR6, URZ, 0x4, UR6 ;  /* 0x000000043f067899 */ /* 0x000fe40008011606 */
[----:B------:R-:W-:Y:S02]  /*1340*/  ULOP3.LUT UR5, UR5, 0x3fff, URZ, 0xc0, !UPT ;  /* 0x00003fff05057892 */ /* 0x000fe4000f8ec03f */
[----:B------:R-:W-:Y:S02]  /*1350*/  ULOP3.LUT UR6, UR6, 0x3fff, URZ, 0xc0, !UPT ;  /* 0x00003fff06067892 */ /* 0x000fe4000f8ec03f */
[----:B------:R-:W-:-:S02]  /*1360*/  ULOP3.LUT UR14, UR5, 0x10000, URZ, 0xfc, !UPT ;  /* 0x00010000050e7892 */ /* 0x000fc4000f8efc3f */
[----:B------:R-:W-:-:S12]  /*1370*/  ULOP3.LUT UR15, UR6, 0x10000, URZ, 0xfc, !UPT ;  /* 0x00010000060f7892 */ /* 0x000fd8000f8efc3f */
.L_x_23:
[----:B------:R-:W-:-:S13]  /*1380*/  ISETP.NE.AND P2, PT, R12, 0x3, PT ;  /* 0x000000030c00780c */ /* 0x000fda0003f45270 */
[----:B------:R-:W-:Y:S05]  /*1390*/  @!P2 BRA `(.L_x_19) ;  /* 0x000000000004a947 */ /* 0x000fea0003800000 */
[----:B------:R-:W-:Y:S01]  /*13a0*/  BPT.TRAP 0x1 ;  /* 0x000000040000795c */ /* 0x000fe20000300000 */
.L_x_19:
[----:B------:R-:W-:Y:S01]  /*13b0*/  SHF.L.U32 R7, R11, 0x1f, RZ ;  /* 0x0000001f0b077819 */ /* 0x000fe200000006ff */
[----:B------:R-:W-:-:S12]  /*13c0*/  ULEA UR5, UR4, UR7, 0x3 ;  /* 0x0000000704057291 */ /* 0x000fd8000f8e183f */
.L_x_20:
[----:B0-----:R-:W-:-:S04]  /*13d0*/  IMAD.U32 R10, RZ, RZ, UR5 ;  /* 0x00000005ff0a7e24 */ /* 0x001fc8000f8e00ff */
[----:B------:R0:W1:Y:S03]  /*13e0*/  SYNCS.PHASECHK.TRANS64.TRYWAIT P1, [R10+URZ+0x38000], R7 ;  /* 0x038000070a0075a7 */ /* 0x000066000802017f */
[----:B-1----:R-:W-:Y:S05]  /*13f0*/  @!P1 NANOSLEEP.SYNCS 0x989680 ;  /* 0x009896800000995d */ /* 0x002fea0003900000 */
[----:B------:R-:W1:Y:S02]  /*1400*/  @!P1 SYNCS.PHASECHK.TRANS64 P1, [R10+URZ+0x38000], R7 ;  /* 0x038000070a0095a7 */ /* 0x000e64000802007f */
[----:B-1----:R-:W-:Y:S05]  /*1410*/  @!P1 BRA `(.L_x_20) ;  /* 0xfffffffc00ec9947 */ /* 0x002fea000383ffff */
[----:B------:R-:W-:Y:S01]  /*1420*/  ULEA UR5, UR4, UR14, 0x9 ;  /* 0x0000000e04057291 */ /* 0x000fe2000f8e483f */
[----:B------:R-:W-:Y:S01]  /*1430*/  WARPGROUP.ARRIVE ;  /* 0x00000000000079c5 */ /* 0x000fe20000000000 */
[----:B------:R-:W-:Y:S01]  /*1440*/  ULEA UR6, UR4, UR15, 0x9 ;  /* 0x0000000f04067291 */ /* 0x000fe2000f8e483f */
[----:B------:R-:W-:Y:S01]  /*1450*/  UMOV UR9, 0x80000020 ;  /* 0x8000002000097882 */ /* 0x000fe20000000000 */
[----:B------:R-:W-:-:S03]  /*1460*/  UMOV UR11, 0x80000020 ;  /* 0x80000020000b7882 */ /* 0x000fc60000000000 */
[----:B------:R-:W-:Y:S02]  /*1470*/  UMOV UR8, UR5 ;  /* 0x0000000500087c82 */ /* 0x000fe40008000000 */
[----:B------:R-:W-:Y:S02]  /*1480*/  UMOV UR10, UR6 ;  /* 0x00000006000a7c82 */ /* 0x000fe40008000000 */
[----:B------:R-:W-:Y:S01]  /*1490*/  HGMMA.64x128x16.F32.BF16 R88, gdesc[UR8], R88, UP0 ;  /* 0x01e00000085879f0 */ /* 0x000fe2000bf01858 */
[----:B------:R-:W-:Y:S01]  /*14a0*/  UIADD3 UR8, UR5, 0x100, URZ ;  /* 0x0000010005087890 */ /* 0x000fe2000fffe03f */
[----:B------:R-:W-:-:S10]  /*14b0*/  UMOV UR9, 0x80000020 ;  /* 0x8000002000097882 */ /* 0x000fd40000000000 */
[----:B------:R-:W-:Y:S01]  /*14c0*/  HGMMA.64x128x16.F32.BF16 R24, gdesc[UR8], R24, UP0 ;  /* 0x01e00000081879f0 */ /* 0x000fe2000bf01818 */
[----:B------:R-:W-:Y:S02]  /*14d0*/  UIADD3 UR8, UR5, 0x2, URZ ;  /* 0x0000000205087890 */ /* 0x000fe4000fffe03f */
[----:B------:R-:W-:Y:S01]  /*14e0*/  UIADD3 UR10, UR6, 0x2, URZ ;  /* 0x00000002060a7890 */ /* 0x000fe2000fffe03f */
[----:B------:R-:W-:Y:S01]  /*14f0*/  UMOV UR9, 0x80000020 ;  /* 0x8000002000097882 */ /* 0x000fe20000000000 */
[----:B------:R-:W-:-:S07]  /*1500*/  UMOV UR11, 0x80000020 ;  /* 0x80000020000b7882 */ /* 0x000fce0000000000 */
[----:B------:R-:W-:Y:S01]  /*1510*/  HGMMA.64x128x16.F32.BF16 R88, gdesc[UR8], R88 ;  /* 0x01e00000085879f0 */ /* 0x000fe20008701858 */
[----:B------:R-:W-:Y:S01]  /*1520*/  UIADD3 UR8, UR5, 0x102, URZ ;  /* 0x0000010205087890 */ /* 0x000fe2000fffe03f */
[----:B------:R-:W-:-:S10]  /*1530*/  UMOV UR9, 0x80000020 ;  /* 0x8000002000097882 */ /* 0x000fd40000000000 */
[----:B------:R-:W-:Y:S03]  /*1540*/  HGMMA.64x128x16.F32.BF16 R24, gdesc[UR8], R24, gsb0 ;  /* 0x01e00000081879f0 */ /* 0x000fe60008001818 */
[----:B------:R-:W-:Y:S02]  /*1550*/  WARPGROUP.DEPBAR.LE gsb0, 0x1 ;  /* 0x00008000000079c5 */ /* 0x000fe40000010100 */
[----:B------:R-:W-:Y:S05]  /*1560*/  @!P2 BRA `(.L_x_21) ;  /* 0x000000000004a947 */ /* 0x000fea0003800000 */
[----:B------:R-:W-:Y:S01]  /*1570*/  BPT.TRAP 0x1 ;  /* 0x000000040000795c */ /* 0x000fe20000300000 */
.L_x_21:
[----:B------:R-:W-:-:S13]  /*1580*/  ISETP.NE.AND P1, PT, R4, RZ, PT ;  /* 0x000000ff0400720c */ /* 0x000fda0003f25270 */
[----:B0-----:R-:W-:-:S05]  /*1590*/  @P1 LEA R7, R5, UR7, 0x3 ;  /* 0x0000000705071c11 */ /* 0x001fca000f8e18ff */
[----:B------:R-:W-:-:S05]  /*15a0*/  @P1 VIADD R7, R7, 0x38070 ;  /* 0x0003807007071836 */ /* 0x000fca0000000000 */
[----:B------:R-:W-:-:S04]  /*15b0*/  @P1 PRMT R7, R0, 0x654, R7 ;  /* 0x0000065400071816 */ /* 0x000fc80000000007 */
[----:B------:R0:W-:Y:S01]  /*15c0*/  @P1 SYNCS.ARRIVE.TRANS64.RED.A1T0 RZ, [R7+URZ], RZ ;  /* 0x000000ff07ff19a7 */ /* 0x0001e2000810043f */
[----:B------:R-:W-:-:S13]  /*15d0*/  ISETP.GT.U32.AND P1, PT, R2, 0x1, PT ;  /* 0x000000010200780c */ /* 0x000fda0003f24070 */
[----:B0-----:R-:W-:Y:S05]  /*15e0*/  @P1 BRA `(.L_x_22) ;  /* 0x0000000000041947 */ /* 0x001fea0003800000 */
[----:B------:R-:W-:Y:S01]  /*15f0*/  BPT.TRAP 0x1 ;  /* 0x000000040000795c */ /* 0x000fe20000300000 */
.L_x_22:
[----:B------:R-:W-:Y:S01]  /*1600*/  UIADD3 UR4, UR4, 0x1, URZ ;  /* 0x0000000104047890 */ /* 0x000fe2000fffe03f */
[----:B------:R-:W-:Y:S01]  /*1610*/  ISETP.GT.AND P2, PT, R3, 0x1, PT ;  /* 0x000000010300780c */ /* 0x000fe20003f44270 */
[----:B------:R-:W-:Y:S02]  /*1620*/  VIADD R5, R5, 0x1 ;  /* 0x0000000105057836 */ /* 0x000fe40000000000 */
[----:B------:R-:W-:Y:S01]  /*1630*/  UISETP.NE.AND UP0, UPT, UR4, 0xe, UPT ;  /* 0x0000000e0400788c */ /* 0x000fe2000bf05270 */
[----:B------:R-:W-:Y:S02]  /*1640*/  VIADD R3, R3, 0xffffffff ;  /* 0xffffffff03037836 */ /* 0x000fe40000000000 */
[C---:B------:R-:W-:Y:S01]  /*1650*/  ISETP.NE.AND P1, PT, R5.reuse, 0xe, PT ;  /* 0x0000000e0500780c */ /* 0x040fe20003f25270 */
[----:B------:R-:W-:Y:S02]  /*1660*/  USEL UR5, URZ, 0x1, UP0 ;  /* 0x000000013f057887 */ /* 0x000fe40008000000 */
[----:B------:R-:W-:Y:S01]  /*1670*/  USEL UR4, UR4, URZ, UP0 ;  /* 0x0000003f04047287 */ /* 0x000fe20008000000 */
[----:B------:R-:W-:Y:S01]  /*1680*/  SEL R5, R5, RZ, P1 ;  /* 0x000000ff05057207 */ /* 0x000fe20000800000 */
[----:B------:R-:W-:-:S02]  /*1690*/  UPLOP3.LUT UP0, UPT, UPT, UPT, UPT, 0x80, 0x0 ;  /* 0x000000000000789c */ /* 0x000fc40003f0f070 */
[----:B------:R-:W-:Y:S01]  /*16a0*/  LOP3.LUT R11, R11, UR5, RZ, 0x3c, !PT ;  /* 0x000000050b0b7c12 */ /* 0x000fe2000f8e3cff */
[----:B------:R-:W-:Y:S08]  /*16b0*/  @P2 BRA `(.L_x_23) ;  /* 0xfffffffc00302947 */ /* 0x000ff0000383ffff */
.L_x_18:
[----:B------:R-:W-:Y:S02]  /*16c0*/  WARPGROUP.DEPBAR.LE gsb0, 0x0 ;  /* 0x00008000000079c5 */ /* 0x000fe40000010000 */
[----:B------:R-:W-:Y:S05]  /*16d0*/  @!P0 BRA `(.L_x_24) ;  /* 0x0000000000588947 */ /* 0x000fea0003800000 */
[----:B------:R-:W-:-:S04]  /*16e0*/  LOP3.LUT R3, R2, 0x1, RZ, 0xfc, !PT ;  /* 0x0000000102037812 */ /* 0x000fc800078efcff */
[----:B------:R-:W-:-:S13]  /*16f0*/  ISETP.NE.AND P0, PT, R3, 0x3, PT ;  /* 0x000000030300780c */ /* 0x000fda0003f05270 */
[----:B------:R-:W-:Y:S05]  /*1700*/  @!P0 BRA `(.L_x_25) ;  /* 0x0000000000048947 */ /* 0x000fea0003800000 */
[----:B------:R-:W-:Y:S01]  /*1710*/  BPT.TRAP 0x1 ;  /* 0x000000040000795c */ /* 0x000fe20000300000 */
.L_x_25:
[----:B------:R-:W-:Y:S01]  /*1720*/  ISETP.NE.AND P0, PT, R4, RZ, PT ;  /* 0x000000ff0400720c */ /* 0x000fe20003f05270 */
[----:B------:R-:W-:Y:S01]  /*1730*/  BSSY B0, `(.L_x_26) ;  /* 0x000000e000007945 */ /* 0x000fe20003800000 */
[----:B------:R-:W-:-:S11]  /*1740*/  ISETP.GT.U32.AND P1, PT, R2, 0x1, PT ;  /* 0x000000010200780c */ /* 0x000fd60003f24070 */
[----:B------:R-:W-:Y:S05]  /*1750*/  @!P0 BRA `(.L_x_27) ;  /* 0x00000000002c8947 */ /* 0x000fea0003800000 */
[----:B------:R-:W0:Y:S01]  /*1760*/  S2R R5, SR_CgaCtaId ;  /* 0x0000000000057919 */ /* 0x000e220000008800 */
[----:B------:R-:W-:-:S05]  /*1770*/  SHF.R.U32.HI R2, RZ, 0x1, R6 ;  /* 0x00000001ff027819 */ /* 0x000fca0000011606 */
[----:B------:R-:W-:Y:S01]  /*1780*/  IMAD.WIDE.U32 R2, R2, -0x6db6db6d, RZ ;  /* 0x9249249302027825 */ /* 0x000fe200078e00ff */
[----:B------:R-:W-:-:S04]  /*1790*/  MOV R2, 0x400 ;  /* 0x0000040000027802 */ /* 0x000fc80000000f00 */
[----:B------:R-:W-:-:S05]  /*17a0*/  SHF.R.U32.HI R3, RZ, 0x2, R3 ;  /* 0x00000002ff037819 */ /* 0x000fca0000011603 */
[----:B------:R-:W-:Y:S01]  /*17b0*/  IMAD R6, R3, -0xe, R6 ;  /* 0xfffffff203067824 */ /* 0x000fe200078e0206 */
[----:B0-----:R-:W-:-:S05]  /*17c0*/  LEA R5, R5, R2, 0x18 ;  /* 0x0000000205057211 */ /* 0x001fca00078ec0ff */
[----:B------:R-:W-:-:S04]  /*17d0*/  IMAD R6, R6, 0x8, R5 ;  /* 0x0000000806067824 */ /* 0x000fc800078e0205 */
[----:B------:R-:W-:-:S05]  /*17e0*/  VIADD R3, R6, 0x38070 ;  /* 0x0003807006037836 */ /* 0x000fca0000000000 */
[----:B------:R-:W-:-:S04]  /*17f0*/  PRMT R3, R0, 0x654, R3 ;  /* 0x0000065400037816 */ /* 0x000fc80000000003 */
[----:B------:R0:W-:Y:S03]  /*1800*/  SYNCS.ARRIVE.TRANS64.RED.A1T0 RZ, [R3+URZ], RZ ;  /* 0x000000ff03ff79a7 */ /* 0x0001e6000810043f */
.L_x_27:
[----:B------:R-:W-:Y:S05]  /*1810*/  BSYNC B0 ;  /* 0x0000000000007941 */ /* 0x000fea0003800000 */
.L_x_26:
[----:B------:R-:W-:Y:S05]  /*1820*/  @P1 BRA `(.L_x_24) ;  /* 0x0000000000041947 */ /* 0x000fea0003800000 */
[----:B------:R-:W-:Y:S01]  /*1830*/  BPT.TRAP 0x1 ;  /* 0x000000040000795c */ /* 0x000fe20000300000 */
.L_x_24:
[----:B------:R-:W0:Y:S01]  /*1840*/  S2R R0, SR_TID.X ;  /* 0x0000000000007919 */ /* 0x000e220000002100 */
[----:B------:R-:W-:Y:S01]  /*1850*/  ULDC.64 UR4, c[0x0][0x280] ;  /* 0x0000a00000047ab9 */ /* 0x000fe20000000a00 */
[----:B------:R-:W1:Y:S01]  /*1860*/  S2R R2, SR_CTAID.Y ;  /* 0x0000000000027919 */ /* 0x000e620000002600 */
[----:B------:R-:W4:Y:S01]  /*1870*/  S2R R13, SR_CTAID.X ;  /* 0x00000000000d7919 */ /* 0x000f220000002500 */
[----:B0-----:R-:W-:-:S04]  /*1880*/  SHF.R.S32.HI R3, RZ, 0x1f, R0 ;  /* 0x0000001fff037819 */ /* 0x001fc80000011400 */
[----:B------:R-:W-:-:S04]  /*1890*/  LEA.HI R3, R3, R0, RZ, 0x7 ;  /* 0x0000000003037211 */ /* 0x000fc800078f38ff */
[----:B------:R-:W-:Y:S01]  /*18a0*/  LOP3.LUT R3, R3, 0xffffff80, RZ, 0xc0, !PT ;  /* 0xffffff8003037812 */ /* 0x000fe200078ec0ff */
[----:B----4-:R-:W-:-:S04]  /*18b0*/  IMAD.SHL.U32 R4, R13, 0x80, RZ ;  /* 0x000000800d047824 */ /* 0x010fc800078e00ff */
[----:B------:R-:W-:Y:S02]  /*18c0*/  IMAD.IADD R5, R0, 0x1, -R3 ;  /* 0x0000000100057824 */ /* 0x000fe400078e0a03 */
[----:B-1----:R-:W-:-:S03]  /*18d0*/  IMAD.SHL.U32 R0, R2, 0x80, RZ ;  /* 0x0000008002007824 */ /* 0x002fc600078e00ff */
[----:B------:R-:W-:Y:S02]  /*18e0*/  SHF.R.S32.HI R6, RZ, 0x1f, R5 ;  /* 0x0000001fff067819 */ /* 0x000fe40000011405 */
[----:B------:R-:W-:Y:S02]  /*18f0*/  ISETP.GE.AND P0, PT, R0, UR5, PT ;  /* 0x0000000500007c0c */ /* 0x000fe4000bf06270 */
[----:B------:R-:W-:Y:S02]  /*1900*/  LEA.HI R2, R6, R5, RZ, 0x2 ;  /* 0x0000000506027211 */ /* 0x000fe400078f10ff */
[----:B------:R-:W-:Y:S02]  /*1910*/  ISETP.GE.OR P0, PT, R4, UR4, P0 ;  /* 0x0000000404007c0c */ /* 0x000fe40008706670 */
[--C-:B------:R-:W-:Y:S02]  /*1920*/  SHF.R.S32.HI R10, RZ, 0x2, R2.reuse ;  /* 0x00000002ff0a7819 */ /* 0x100fe40000011402 */
[----:B------:R-:W-:-:S04]  /*1930*/  SHF.R.S32.HI R3, RZ, 0x1f, R2 ;  /* 0x0000001fff037819 */ /* 0x000fc80000011402 */
[----:B------:R-:W-:-:S04]  /*1940*/  LEA.HI R3, R3, R10, RZ, 0x3 ;  /* 0x0000000a03037211 */ /* 0x000fc800078f18ff */
[----:B------:R-:W-:Y:S01]  /*1950*/  LOP3.LUT R3, R3, 0xfffffff8, RZ, 0xc0, !PT ;  /* 0xfffffff803037812 */ /* 0x000fe200078ec0ff */
[----:B------:R-:W-:Y:S06]  /*1960*/  @P0 EXIT ;  /* 0x000000000000094d */ /* 0x000fec0003800000 */
[----:B------:R-:W0:Y:S01]  /*1970*/  LDC.64 R16, c[0x0][0x658] ;  /* 0x00019600ff107b82 */ /* 0x000e220000000a00 */
[----:B------:R-:W-:Y:S01]  /*1980*/  LOP3.LUT R2, R2, 0x7ffffffc, RZ, 0xc0, !PT ;  /* 0x7ffffffc02027812 */ /* 0x000fe200078ec0ff */
[----:B------:R-:W-:Y:S01]  /*1990*/  IMAD.IADD R10, R10, 0x1, -R3 ;  /* 0x000000010a0a7824 */ /* 0x000fe200078e0a03 */
[----:B------:R-:W-:Y:S02]  /*19a0*/  LEA.HI R3, R6, R5, RZ, 0x5 ;  /* 0x0000000506037211 */ /* 0x000fe400078f28ff */
[----:B---3-5:R-:W-:Y:S01]  /*19b0*/  FSETP.NEU.AND P1, PT, R9, RZ, PT ;  /* 0x000000ff0900720b */ /* 0x028fe20003f2d000 */
[----:B------:R-:W-:Y:S01]  /*19c0*/  IMAD.IADD R2, R5, 0x1, -R2 ;  /* 0x0000000105027824 */ /* 0x000fe200078e0a02 */
[----:B------:R-:W-:Y:S02]  /*19d0*/  SHF.R.S32.HI R11, RZ, 0x1f, R10 ;  /* 0x0000001fff0b7819 */ /* 0x000fe4000001140a */
[----:B------:R-:W-:Y:S01]  /*19e0*/  SHF.R.S32.HI R5, RZ, 0x5, R3 ;  /* 0x00000005ff057819 */ /* 0x000fe20000011403 */
[----:B------:R-:W-:-:S02]  /*19f0*/  IMAD.SHL.U32 R7, R2, 0x2, RZ ;  /* 0x0000000202077824 */ /* 0x000fc400078e00ff */
[----:B------:R-:W-:-:S03]  /*1a00*/  IMAD.WIDE R2, R13, 0x80, R10 ;  /* 0x000000800d027825 */ /* 0x000fc600078e020a */
[----:B------:R-:W-:Y:S01]  /*1a10*/  SHF.R.S32.HI R13, RZ, 0x1f, R7 ;  /* 0x0000001fff0d7819 */ /* 0x000fe20000011407 */
[C---:B------:R-:W-:Y:S01]  /*1a20*/  IMAD R11, R5.reuse, -0x10, -R4 ;  /* 0xfffffff0050b7824 */ /* 0x040fe200078e0a04 */
[----:B------:R-:W-:Y:S01]  /*1a30*/  IADD3 R4, P0, R0, R7, RZ ;  /* 0x0000000700047210 */ /* 0x000fe20007f1e0ff */
[----:B------:R-:W-:-:S03]  /*1a40*/  IMAD.WIDE R2, R5, 0x10, R2 ;  /* 0x0000001005027825 */ /* 0x000fc600078e0202 */
[----:B------:R-:W-:Y:S02]  /*1a50*/  LEA.HI.X.SX32 R5, R0, R13, 0x1, P0 ;  /* 0x0000000d00057211 */ /* 0x000fe400000f0eff */
[----:B------:R-:W-:Y:S01]  /*1a60*/  IADD3 R10, R11, UR4, -R10 ;  /* 0x000000040b0a7c10 */ /* 0x000fe2000fffe80a */
[-C--:B0-----:R-:W-:Y:S01]  /*1a70*/  IMAD R6, R3, R16.reuse, RZ ;  /* 0x0000001003067224 */ /* 0x081fe200078e02ff */
[----:B------:R-:W-:Y:S01]  /*1a80*/  IADD3 R0, -R7, UR5, -R0 ;  /* 0x0000000507007c10 */ /* 0x000fe2000fffe900 */
[----:B------:R-:W-:Y:S01]  /*1a90*/  IMAD.WIDE.U32 R14, R2, R16, R4 ;  /* 0x00000010020e7225 */ /* 0x000fe200078e0004 */
[----:B------:R-:W-:Y:S02]  /*1aa0*/  ISETP.GT.AND P2, PT, R10, RZ, PT ;  /* 0x000000ff0a00720c */ /* 0x000fe40003f44270 */
[--C-:B------:R-:W-:Y:S01]  /*1ab0*/  SHF.L.U64.HI R20, R16, 0x3, R17.reuse ;  /* 0x0000000310147819 */ /* 0x100fe20000010211 */
[----:B------:R-:W-:Y:S01]  /*1ac0*/  IMAD R19, R2, R17, R6 ;  /* 0x0000001102137224 */ /* 0x000fe200078e0206 */
[C---:B------:R-:W-:Y:S01]  /*1ad0*/  SHF.L.U64.HI R11, R16.reuse, 0x6, R17 ;  /* 0x00000006100b7819 */ /* 0x040fe20000010211 */
[----:B------:R-:W-:Y:S01]  /*1ae0*/  IMAD.SHL.U32 R21, R16, 0x8, RZ ;  /* 0x0000000810157824 */ /* 0x000fe200078e00ff */
[----:B------:R-:W-:Y:S01]  /*1af0*/  ISETP.GT.AND P0, PT, R0, RZ, P2 ;  /* 0x000000ff0000720c */ /* 0x000fe20001704270 */
[----:B------:R-:W-:-:S02]  /*1b00*/  IMAD.SHL.U32 R16, R16, 0x40, RZ ;  /* 0x0000004010107824 */ /* 0x000fc400078e00ff */
[----:B------:R-:W-:Y:S01]  /*1b10*/  IMAD.IADD R19, R15, 0x1, R19 ;  /* 0x000000010f137824 */ /* 0x000fe200078e0213 */
[----:B------:R-:W-:Y:S09]  /*1b20*/  @!P1 BRA `(.L_x_28) ;  /* 0x0000005000dc9947 */ /* 0x000ff20003800000 */
[----:B------:R-:W-:Y:S01]  /*1b30*/  ULDC.64 UR6, c[0x0][0x630] ;  /* 0x00018c0000067ab9 */ /* 0x000fe20000000a00 */
[----:B------:R-:W-:Y:S01]  /*1b40*/  ULDC.64 UR8, c[0x0][0x628] ;  /* 0x00018a0000087ab9 */ /* 0x000fe20000000a00 */
[----:B------:R-:W-:Y:S01]  /*1b50*/  IMAD R17, R3, UR6, RZ ;  /* 0x0000000603117c24 */ /* 0x000fe2000f8e02ff */
[----:B------:R-:W-:Y:S01]  /*1b60*/  ULDC.64 UR4, c[0x0][0x650] ;  /* 0x0001940000047ab9 */ /* 0x000fe20000000a00 */
[----:B------:R-:W-:-:S04]  /*1b70*/  IMAD.WIDE.U32 R6, R2, UR6, R4 ;  /* 0x0000000602067c25 */ /* 0x000fc8000f8e0004 */
[----:B------:R-:W-:Y:S01]  /*1b80*/  IMAD R17, R2, UR7, R17 ;  /* 0x0000000702117c24 */ /* 0x000fe2000f8e0211 */
[----:B------:R-:W-:-:S03]  /*1b90*/  LEA R12, P1, R6, UR8, 0x1 ;  /* 0x00000008060c7c11 */ /* 0x000fc6000f8208ff */
[----:B------:R-:W-:-:S05]  /*1ba0*/  IMAD.IADD R7, R7, 0x1, R17 ;  /* 0x0000000107077824 */ /* 0x000fca00078e0211 */
[----:B------:R-:W-:-:S05]  /*1bb0*/  LEA.HI.X R13, R6, UR9, R7, 0x1, P1 ;  /* 0x00000009060d7c11 */ /* 0x000fca00088f0c07 */
[----:B------:R-:W3:Y:S01]  /*1bc0*/  @P0 LDG.E.LTC128B.U16 R15, desc[UR12][R12.64] ;  /* 0x0000000c0c0f0981 */ /* 0x000ee2000c1e1520 */
[----:B------:R-:W-:Y:S01]  /*1bd0*/  ISETP.GT.AND P1, PT, R0, 0x1, P2 ;  /* 0x000000010000780c */ /* 0x000fe20001724270 */
[----:B------:R-:W-:Y:S01]  /*1be0*/  BSSY B0, `(.L_x_29) ;  /* 0x000000b000007945 */ /* 0x000fe20003800000 */
[----:B---3--:R-:W-:-:S04]  /*1bf0*/  IMAD.U32 R6, R15, 0x10000, RZ ;  /* 0x000100000f067824 */ /* 0x008fc800078e00ff */
[----:B------:R-:W-:Y:S01]  /*1c00*/  FMUL R7, R6, R9 ;  /* 0x0000000906077220 */ /* 0x000fe20000400000 */
[----:B------:R-:W-:-:S03]  /*1c10*/  LEA R6, P3, R14, UR4, 0x1 ;  /* 0x000000040e067c11 */ /* 0x000fc6000f8608ff */
[----:B--2---:R-:W-:Y:S01]  /*1c20*/  FFMA R7, R88, R8, R7 ;  /* 0x0000000858077223 */ /* 0x004fe20000000007 */
[----:B------:R-:W-:-:S04]  /*1c30*/  PRMT R88, R15, 0x7610, R88 ;  /* 0x000076100f587816 */ /* 0x000fc80000000058 */
[----:B------:R-:W-:Y:S02]  /*1c40*/  F2FP.BF16.F32.PACK_AB R18, RZ, R7 ;  /* 0x00000007ff12723e */ /* 0x000fe400000010ff */
[----:B------:R-:W-:-:S05]  /*1c50*/  LEA.HI.X R7, R14, UR5, R19, 0x1, P3 ;  /* 0x000000050e077c11 */ /* 0x000fca00098f0c13 */
[----:B------:R0:W-:Y:S01]  /*1c60*/  @P0 STG.E.U16 desc[UR12][R6.64], R18 ;  /* 0x0000001206000986 */ /* 0x0001e2000c10150c */
[----:B------:R-:W-:Y:S05]  /*1c70*/  @!P1 BRA `(.L_x_30) ;  /* 0x0000000000049947 */ /* 0x000fea0003800000 */
[----:B------:R1:W5:Y:S02]  /*1c80*/  LDG.E.LTC128B.U16 R88, desc[UR12][R12.64+0x2] ;  /* 0x0000020c0c587981 */ /* 0x000364000c1e1520 */
.L_x_30:
[----:B------:R-:W-:Y:S05]  /*1c90*/  BSYNC B0 ;  /* 0x0000000000007941 */ /* 0x000fea0003800000 */
.L_x_29:
[----:B------:R-:W-:Y:S01]  /*1ca0*/  USHF.L.U32 UR4, UR6, 0x3, URZ ;  /* 0x0000000306047899 */ /* 0x000fe2000800063f */
[----:B0----5:R-:W-:Y:S01]  /*1cb0*/  IMAD.U32 R18, R88, 0x10000, RZ ;  /* 0x0001000058127824 */ /* 0x021fe200078e00ff */
[----:B------:R-:W-:Y:S01]  /*1cc0*/  USHF.L.U64.HI UR5, UR6, 0x3, UR7 ;  /* 0x0000000306057899 */ /* 0x000fe20008010207 */
[----:B------:R-:W-:Y:S02]  /*1cd0*/  ISETP.GT.AND P0, PT, R10, 0x8, PT ;  /* 0x000000080a00780c */ /* 0x000fe40003f04270 */
[----:B------:R-:W-:Y:S01]  /*1ce0*/  FMUL R22, R18, R9 ;  /* 0x0000000912167220 */ /* 0x000fe20000400000 */
[----:B------:R-:W-:Y:S01]  /*1cf0*/  IMAD.U32 R14, RZ, RZ, UR4 ;  /* 0x00000004ff0e7e24 */ /* 0x000fe2000f8e00ff */
[----:B------:R-:W-:Y:S01]  /*1d00*/  ISETP.GT.AND P3, PT, R0, RZ, P0 ;  /* 0x000000ff0000720c */ /* 0x000fe20000764270 */
[----:B------:R-:W-:Y:S02]  /*1d10*/  IMAD.U32 R15, RZ, RZ, UR5 ;  /* 0x00000005ff0f7e24 */ /* 0x000fe4000f8e00ff */
[----:B------:R-:W-:Y:S01]  /*1d20*/  FFMA R22, R89, R8, R22 ;  /* 0x0000000859167223 */ /* 0x000fe20000000016 */
[----:B------:R-:W-:-:S04]  /*1d30*/  IMAD.WIDE.U32 R18, R2, UR6, R14 ;  /* 0x0000000602127c25 */ /* 0x000fc8000f8e000e */
[----:B------:R-:W-:Y:S02]  /*1d40*/  F2FP.BF16.F32.PACK_AB R89, RZ, R22 ;  /* 0x00000016ff59723e */ /* 0x000fe400000010ff */
[----:B------:R-:W-:-:S03]  /*1d50*/  IADD3 R23, P4, R4, R18, RZ ;  /* 0x0000001204177210 */ /* 0x000fc60007f9e0ff */
[----:B------:R0:W-:Y:S01]  /*1d60*/  @P1 STG.E.U16 desc[UR12][R6.64+0x2], R89 ;  /* 0x0000025906001986 */ /* 0x0001e2000c10150c */
[----:B------:R-:W-:Y:S02]  /*1d70*/  IADD3.X R22, R5, R17, R19, P4, !PT ;  /* 0x0000001105167210 */ /* 0x000fe400027fe413 */
[----:B------:R-:W-:-:S04]  /*1d80*/  LEA R18, P4, R23, UR8, 0x1 ;  /* 0x0000000817127c11 */ /* 0x000fc8000f8808ff */
[----:B------:R-:W-:-:S05]  /*1d90*/  LEA.HI.X R19, R23, UR9, R22, 0x1, P4 ;  /* 0x0000000917137c11 */ /* 0x000fca000a0f0c16 */
[----:B------:R-:W2:Y:S01]  /*1da0*/  @P3 LDG.E.LTC128B.U16 R88, desc[UR12][R18.64] ;  /* 0x0000000c12583981 */ /* 0x000ea2000c1e1520 */
[C---:B------:R-:W-:Y:S01]  /*1db0*/  IMAD.SHL.U32 R17, R21.reuse, 0x2, RZ ;  /* 0x0000000215117824 */ /* 0x040fe200078e00ff */
[----:B------:R-:W-:Y:S01]  /*1dc0*/  SHF.L.U64.HI R21, R21, 0x1, R20 ;  /* 0x0000000115157819 */ /* 0x000fe20000010214 */
[----:B------:R-:W-:Y:S01]  /*1dd0*/  BSSY B0, `(.L_x_31) ;  /* 0x000000b000007945 */ /* 0x000fe20003800000 */
[----:B------:R-:W-:Y:S01]  /*1de0*/  ISETP.GT.AND P1, PT, R0, 0x1, P0 ;  /* 0x000000010000780c */ /* 0x000fe20000724270 */
[----:B--2---:R-:W-:-:S04]  /*1df0*/  IMAD.U32 R22, R88, 0x10000, RZ ;  /* 0x0001000058167824 */ /* 0x004fc800078e00ff */
[----:B------:R-:W-:Y:S01]  /*1e00*/  FMUL R23, R22, R9 ;  /* 0x0000000916177220 */ /* 0x000fe20000400000 */
[----:B------:R-:W-:-:S03]  /*1e10*/  IADD3 R22, P4, R17, R6, RZ ;  /* 0x0000000611167210 */ /* 0x000fc60007f9e0ff */
[----:B------:R-:W-:-:S05]  /*1e20*/  FFMA R23, R90, R8, R23 ;  /* 0x000000085a177223 */ /* 0x000fca0000000017 */
[----:B------:R-:W-:Y:S01]  /*1e30*/  F2FP.BF16.F32.PACK_AB R20, RZ, R23 ;  /* 0x00000017ff14723e */ /* 0x000fe200000010ff */
[----:B------:R-:W-:-:S05]  /*1e40*/  IMAD.X R23, R21, 0x1, R7, P4 ;  /* 0x0000000115177824 */ /* 0x000fca00020e0607 */
[----:B------:R0:W-:Y:S01]  /*1e50*/  @P3 STG.E.U16 desc[UR12][R22.64], R20 ;  /* 0x0000001416003986 */ /* 0x0001e2000c10150c */
[----:B------:R-:W-:Y:S05]  /*1e60*/  @!P1 BRA `(.L_x_32) ;  /* 0x0000000000049947 */ /* 0x000fea0003800000 */
[----:B------:R2:W5:Y:S02]  /*1e70*/  LDG.E.LTC128B.U16 R88, desc[UR12][R18.64+0x2] ;  /* 0x0000020c12587981 */ /* 0x000564000c1e1520 */
.L_x_32:
[----:B------:R-:W-:Y:S05]  /*1e80*/  BSYNC B0 ;  /* 0x0000000000007941 */ /* 0x000fea0003800000 */
.L_x_31:
[----:B0----5:R-:W-:Y:S01]  /*1e90*/  IMAD.U32 R20, R88, 0x10000, RZ ;  /* 0x0001000058147824 */ /* 0x021fe200078e00ff */
[----:B------:R-:W-:Y:S01]  /*1ea0*/  ISETP.GT.AND P3, PT, R0, 0x8, P2 ;  /* 0x000000080000780c */ /* 0x000fe20001764270 */
[----:B------:R-:W-:Y:S02]  /*1eb0*/  BSSY B0, `(.L_x_33) ;  /* 0x0000007000007945 */ /* 0x000fe40003800000 */
[----:B------:R-:W-:-:S04]  /*1ec0*/  FMUL R20, R20, R9 ;  /* 0x0000000914147220 */ /* 0x000fc80000400000 */
[----:B------:R-:W-:-:S05]  /*1ed0*/  FFMA R20, R91, R8, R20 ;  /* 0x000000085b147223 */ /* 0x000fca0000000014 */
[----:B------:R-:W-:-:S05]  /*1ee0*/  F2FP.BF16.F32.PACK_AB R20, RZ, R20 ;  /* 0x00000014ff14723e */ /* 0x000fca00000010ff */
[----:B------:R0:W-:Y:S01]  /*1ef0*/  @P1 STG.E.U16 desc[UR12][R22.64+0x2], R20 ;  /* 0x0000021416001986 */ /* 0x0001e2000c10150c */
[----:B------:R-:W-:Y:S05]  /*1f00*/  @!P3 BRA `(.L_x_34) ;  /* 0x000000000004b947 */ /* 0x000fea0003800000 */
[----:B------:R3:W5:Y:S02]  /*1f10*/  LDG.E.LTC128B.U16 R88, desc[UR12][R12.64+0x10] ;  /* 0x0000100c0c587981 */ /* 0x000764000c1e1520 */
.L_x_34:
[----:B------:R-:W-:Y:S05]  /*1f20*/  BSYNC B0 ;  /* 0x0000000000007941 */ /* 0x000fea0003800000 */
.L_x_33:
        /* <DEDUP_REMOVED lines=9> */
.L_x_36:
[----:B------:R-:W-:Y:S05]  /*1fc0*/  BSYNC B0 ;  /* 0x0000000000007941 */ /* 0x000fea0003800000 */
.L_x_35:
[----:B-----5:R-:W-:Y:S01]  /*1fd0*/  IMAD.U32 R20, R88, 0x10000, RZ ;  /* 0x0001000058147824 */ /* 0x020fe200078e00ff */
        /* <DEDUP_REMOVED lines=8> */
.L_x_38:
[----:B------:R-:W-:Y:S05]  /*2060*/  BSYNC B0 ;  /* 0x0000000000007941 */ /* 0x000fea0003800000 */
.L_x_37:
        /* <DEDUP_REMOVED lines=9> */
.L_x_40:
[----:B------:R-:W-:Y:S05]  /*2100*/  BSYNC B0 ;  /* 0x0000000000007941 */ /* 0x000fea0003800000 */
.L_x_39:
        /* <DEDUP_REMOVED lines=9> */
.L_x_42:
[----:B------:R-:W-:Y:S05]  /*21a0*/  BSYNC B0 ;  /* 0x0000000000007941 */ /* 0x000fea0003800000 */
.L_x_41:
        /* <DEDUP_REMOVED lines=9> */
.L_x_44:
[----:B------:R-:W-:Y:S05]  /*2240*/  BSYNC B0 ;  /* 0x0000000000007941 */ /* 0x000fea0003800000 */
.L_x_43:
        /* <DEDUP_REMOVED lines=9> */
.L_x_46:
[----:B------:R-:W-:Y:S05]  /*22e0*/  BSYNC B0 ;  /* 0x0000000000007941 */ /* 0x000fea0003800000 */
.L_x_45:
        /* <DEDUP_REMOVED lines=9> */
.L_x_48:
[----:B------:R-:W-:Y:S05]  /*2380*/  BSYNC B0 ;  /* 0x0000000000007941 */ /* 0x000fea0003800000 */
.L_x_47:
        /* <DEDUP_REMOVED lines=9> */
.L_x_50:
[----:B------:R-:W-:Y:S05]  /*2420*/  BSYNC B0 ;  /* 0x0000000000007941 */ /* 0x000fea0003800000 */
.L_x_49:
        /* <DEDUP_REMOVED lines=9> */
.L_x_52:
[----:B------:R-:W-:Y:S05]  /*24c0*/  BSYNC B0 ;  /* 0x0000000000007941 */ /* 0x000fea0003800000 */
.L_x_51:
        /* <DEDUP_REMOVED lines=9> */
.L_x_54:
[----:B------:R-:W-:Y:S05]  /*2560*/  BSYNC B0 ;  /* 0x0000000000007941 */ /* 0x000fea0003800000 */
.L_x_53:
        /* <DEDUP_REMOVED lines=9> */
.L_x_56:
[----:B------:R-:W-:Y:S05]  /*2600*/  BSYNC B0 ;  /* 0x0000000000007941 */ /* 0x000fea0003800000 */
.L_x_55:
        /* <DEDUP_REMOVED lines=9> */
.L_x_58:
[----:B------:R-:W-:Y:S05]  /*26a0*/  BSYNC B0 ;  /* 0x0000000000007941 */ /* 0x000fea0003800000 */
.L_x_57:
        /* <DEDUP_REMOVED lines=9> */
.L_x_60:
[----:B------:R-:W-:Y:S05]  /*2740*/  BSYNC B0 ;  /* 0x0000000000007941 */ /* 0x000fea0003800000 */
.L_x_59:
        /* <DEDUP_REMOVED lines=9> */
.L_x_62:
[----:B------:R-:W-:Y:S05]  /*27e0*/  BSYNC B0 ;  /* 0x0000000000007941 */ /* 0x000fea0003800000 */
.L_x_61:
        /* <DEDUP_REMOVED lines=9> */
.L_x_64:
[----:B------:R-:W-:Y:S05]  /*2880*/  BSYNC B0 ;  /* 0x0000000000007941 */ /* 0x000fea0003800000 */
.L_x_63:
        /* <DEDUP_REMOVED lines=9> */
.L_x_66:
[----:B------:R-:W-:Y:S05]  /*2920*/  BSYNC B0 ;  /* 0x0000000000007941 */ /* 0x000fea0003800000 */
.L_x_65:
        /* <DEDUP_REMOVED lines=9> */
.L_x_68:
[----:B------:R-:W-:Y:S05]  /*29c0*/  BSYNC B0 ;  /* 0x0000000000007941 */ /* 0x000fea0003800000 */
.L_x_67:
        /* <DEDUP_REMOVED lines=9> */
.L_x_70:
[----:B------:R-:W-:Y:S05]  /*2a60*/  BSYNC B0 ;  /* 0x0000000000007941 */ /* 0x000fea0003800000 */
.L_x_69:
        /* <DEDUP_REMOVED lines=9> */
.L_x_72:
[----:B------:R-:W-:Y:S05]  /*2b00*/  BSYNC B0 ;  /* 0x0000000000007941 */ /* 0x000fea0003800000 */
.L_x_71:
        /* <DEDUP_REMOVED lines=9> */
.L_x_74:
[----:B------:R-:W-:Y:S05]  /*2ba0*/  BSYNC B0 ;  /* 0x0000000000007941 */ /* 0x000fea0003800000 */
.L_x_73:
        /* <DEDUP_REMOVED lines=9> */
.L_x_76:
[----:B------:R-:W-:Y:S05]  /*2c40*/  BSYNC B0 ;  /* 0x0000000000007941 */ /* 0x000fea0003800000 */
.L_x_75:
        /* <DEDUP_REMOVED lines=9> */
.L_x_78:
[----:B------:R-:W-:Y:S05]  /*2ce0*/  BSYNC B0 ;  /* 0x0000000000007941 */ /* 0x000fea0003800000 */
.L_x_77:
        /* <DEDUP_REMOVED lines=9> */
.L_x_80:
[----:B------:R-:W-:Y:S05]  /*2d80*/  BSYNC B0 ;  /* 0x0000000000007941 */ /* 0x000fea0003800000 */
.L_x_79:
        /* <DEDUP_REMOVED lines=9> */
.L_x_82:
[----:B------:R-:W-:Y:S05]  /*2e20*/  BSYNC B0 ;  /* 0x0000000000007941 */ /* 0x000fea0003800000 */
.L_x_81:
        /* <DEDUP_REMOVED lines=9> */
.L_x_84:
[----:B------:R-:W-:Y:S05]  /*2ec0*/  BSYNC B0 ;  /* 0x0000000000007941 */ /* 0x000fea0003800000 */
.L_x_83:
        /* <DEDUP_REMOVED lines=9> */
.L_x_86:
[----:B------:R-:W-:Y:S05]  /*2f60*/  BSYNC B0 ;  /* 0x0000000000007941 */ /* 0x000fea0003800000 */
.L_x_85:
        /* <DEDUP_REMOVED lines=9> */
.L_x_88:
[----:B------:R-:W-:Y:S05]  /*3000*/  BSYNC B0 ;  /* 0x0000000000007941 */ /* 0x000fea0003800000 */
.L_x_87:
        /* <DEDUP_REMOVED lines=9> */
.L_x_90:
[----:B------:R-:W-:Y:S05]  /*30a0*/  BSYNC B0 ;  /* 0x0000000000007941 */ /* 0x000fea0003800000 */
.L_x_89:
        /* <DEDUP_REMOVED lines=9> */
.L_x_92:
[----:B------:R-:W-:Y:S05]  /*3140*/  BSYNC B0 ;  /* 0x0000000000007941 */ /* 0x000fea0003800000 */
.L_x_91:
        /* <DEDUP_REMOVED lines=9> */
.L_x_94:
[----:B------:R-:W-:Y:S05]  /*31e0*/  BSYNC B0 ;  /* 0x0000000000007941 */ /* 0x000fea0003800000 */
.L_x_93:
        /* <DEDUP_REMOVED lines=9> */
.L_x_96:
[----:B------:R-:W-:Y:S05]  /*3280*/  BSYNC B0 ;  /* 0x0000000000007941 */ /* 0x000fea0003800000 */
.L_x_95:
        /* <DEDUP_REMOVED lines=9> */
.L_x_98:
[----:B------:R-:W-:Y:S05]  /*3320*/  BSYNC B0 ;  /* 0x0000000000007941 */ /* 0x000fea0003800000 */
.L_x_97:
        /* <DEDUP_REMOVED lines=9> */
.L_x_100:
[----:B------:R-:W-:Y:S05]  /*33c0*/  BSYNC B0 ;  /* 0x0000000000007941 */ /* 0x000fea0003800000 */
.L_x_99:
        /* <DEDUP_REMOVED lines=9> */
.L_x_102:
[----:B------:R-:W-:Y:S05]  /*3460*/  BSYNC B0 ;  /* 0x0000000000007941 */ /* 0x000fea0003800000 */
.L_x_101:
        /* <DEDUP_REMOVED lines=9> */
.L_x_104:
[----:B------:R-:W-:Y:S05]  /*3500*/  BSYNC B0 ;  /* 0x0000000000007941 */ /* 0x000fea0003800000 */
.L_x_103:
        /* <DEDUP_REMOVED lines=9> */
.L_x_106:
[----:B------:R-:W-:Y:S05]  /*35a0*/  BSYNC B0 ;  /* 0x0000000000007941 */ /* 0x000fea0003800000 */
.L_x_105:
        /* <DEDUP_REMOVED lines=9> */
.L_x_108:
[----:B------:R-:W-:Y:S05]  /*3640*/  BSYNC B0 ;  /* 0x0000000000007941 */ /* 0x000fea0003800000 */
.L_x_107:
        /* <DEDUP_REMOVED lines=9> */
.L_x_110:
[----:B------:R-:W-:Y:S05]  /*36e0*/  BSYNC B0 ;  /* 0x0000000000007941 */ /* 0x000fea0003800000 */
.L_x_109:
        /* <DEDUP_REMOVED lines=9> */
.L_x_112:
[----:B------:R-:W-:Y:S05]  /*3780*/  BSYNC B0 ;  /* 0x0000000000007941 */ /* 0x000fea0003800000 */
.L_x_111:
        /* <DEDUP_REMOVED lines=9> */
.L_x_114:
[----:B------:R-:W-:Y:S05]  /*3820*/  BSYNC B0 ;  /* 0x0000000000007941 */ /* 0x000fea0003800000 */
.L_x_113:
        /* <DEDUP_REMOVED lines=9> */
.L_x_116:
[----:B------:R-:W-:Y:S05]  /*38c0*/  BSYNC B0 ;  /* 0x0000000000007941 */ /* 0x000fea0003800000 */
.L_x_115:
        /* <DEDUP_REMOVED lines=9> */
.L_x_118:
[----:B------:R-:W-:Y:S05]  /*3960*/  BSYNC B0 ;  /* 0x0000000000007941 */ /* 0x000fea0003800000 */
.L_x_117:
        /* <DEDUP_REMOVED lines=9> */
.L_x_120:
[----:B------:R-:W-:Y:S05]  /*3a00*/  BSYNC B0 ;  /* 0x0000000000007941 */ /* 0x000fea0003800000 */
.L_x_119:
        /* <DEDUP_REMOVED lines=9> */
.L_x_122:
[----:B------:R-:W-:Y:S05]  /*3aa0*/  BSYNC B0 ;  /* 0x0000000000007941 */ /* 0x000fea0003800000 */
.L_x_121:
        /* <DEDUP_REMOVED lines=9> */
.L_x_124:
[----:B------:R-:W-:Y:S05]  /*3b40*/  BSYNC B0 ;  /* 0x0000000000007941 */ /* 0x000fea0003800000 */
.L_x_123:
        /* <DEDUP_REMOVED lines=9> */
.L_x_126:
[----:B------:R-:W-:Y:S05]  /*3be0*/  BSYNC B0 ;  /* 0x0000000000007941 */ /* 0x000fea0003800000 */
.L_x_125:
        /* <DEDUP_REMOVED lines=9> */
.L_x_128:
[----:B------:R-:W-:Y:S05]  /*3c80*/  BSYNC B0 ;  /* 0x0000000000007941 */ /* 0x000fea0003800000 */
.L_x_127:
        /* <DEDUP_REMOVED lines=9> */
.L_x_130:
[----:B------:R-:W-:Y:S05]  /*3d20*/  BSYNC B0 ;  /* 0x0000000000007941 */ /* 0x000fea0003800000 */
.L_x_129:
        /* <DEDUP_REMOVED lines=9> */
.L_x_132:
[----:B------:R-:W-:Y:S05]  /*3dc0*/  BSYNC B0 ;  /* 0x0000000000007941 */ /* 0x000fea0003800000 */
.L_x_131:
        /* <DEDUP_REMOVED lines=9> */
.L_x_134:
[----:B------:R-:W-:Y:S05]  /*3e60*/  BSYNC B0 ;  /* 0x0000000000007941 */ /* 0x000fea0003800000 */
.L_x_133:
        /* <DEDUP_REMOVED lines=9> */
.L_x_136:
[----:B------:R-:W-:Y:S05]  /*3f00*/  BSYNC B0 ;  /* 0x0000000000007941 */ /* 0x000fea0003800000 */
.L_x_135:
        /* <DEDUP_REMOVED lines=9> */
.L_x_138:
[----:B------:R-:W-:Y:S05]  /*3fa0*/  BSYNC B0 ;  /* 0x0000000000007941 */ /* 0x000fea0003800000 */
.L_x_137:
        /* <DEDUP_REMOVED lines=9> */
.L_x_140:
[----:B------:R-:W-:Y:S05]  /*4040*/  BSYNC B0 ;  /* 0x0000000000007941 */ /* 0x000fea0003800000 */
.L_x_139:
        /* <DEDUP_REMOVED lines=9> */
.L_x_142:
[----:B------:R-:W-:Y:S05]  /*40e0*/  BSYNC B0 ;  /* 0x0000000000007941 */ /* 0x000fea0003800000 */
.L_x_141:
        /* <DEDUP_REMOVED lines=9> */
.L_x_144:
[----:B------:R-:W-:Y:S05]  /*4180*/  BSYNC B0 ;  /* 0x0000000000007941 */ /* 0x000fea0003800000 */
.L_x_143:
        /* <DEDUP_REMOVED lines=9> */
.L_x_146:
[----:B------:R-:W-:Y:S05]  /*4220*/  BSYNC B0 ;  /* 0x0000000000007941 */ /* 0x000fea0003800000 */
.L_x_145:
        /* <DEDUP_REMOVED lines=9> */
.L_x_148:
[----:B------:R-:W-:Y:S05]  /*42c0*/  BSYNC B0 ;  /* 0x0000000000007941 */ /* 0x000fea0003800000 */
.L_x_147:
[----:B01-345:R-:W-:Y:S01]  /*42d0*/  IMAD.U32 R12, R88, 0x10000, RZ ;  /* 0x00010000580c7824 */ /* 0x03bfe200078e00ff */
        /* <DEDUP_REMOVED lines=8> */
.L_x_150:
[----:B------:R-:W-:Y:S05]  /*4360*/  BSYNC B0 ;  /* 0x0000000000007941 */ /* 0x000fea0003800000 */
.L_x_149:
[----:B0----5:R-:W-:Y:S01]  /*4370*/  IMAD.U32 R12, R88, 0x10000, RZ ;  /* 0x00010000580c7824 */ /* 0x021fe200078e00ff */
[----:B------:R-:W-:Y:S01]  /*4380*/  ISETP.GT.AND P1, PT, R0, 0x79, P0 ;  /* 0x000000790000780c */ /* 0x000fe20000724270 */
[----:B------:R-:W-:Y:S01]  /*4390*/  BSSY B0, `(.L_x_151) ;  /* 0x000000b000007945 */ /* 0x000fe20003800000 */
[----:B------:R-:W-:Y:S01]  /*43a0*/  IADD3 R91, P0, R2, 0x40, RZ ;  /* 0x00000040025b7810 */ /* 0x000fe20007f1e0ff */
[----:B------:R-:W-:Y:S01]  /*43b0*/  FMUL R13, R12, R9 ;  /* 0x000000090c0d7220 */ /* 0x000fe20000400000 */
[----:B------:R-:W-:-:S03]  /*43c0*/  @P3 IMAD.MOV.U32 R12, RZ, RZ, R22 ;  /* 0x000000ffff0c3224 */ /* 0x000fc600078e0016 */
[----:B------:R-:W-:-:S05]  /*43d0*/  FFMA R13, R150, R8, R13 ;  /* 0x00000008960d7223 */ /* 0x000fca000000000d */
[----:B------:R-:W-:-:S04]  /*43e0*/  F2FP.BF16.F32.PACK_AB R13, RZ, R13 ;  /* 0x0000000dff0d723e */ /* 0x000fc800000010ff */
[----:B------:R-:W-:Y:S01]  /*43f0*/  PRMT R20, R13, 0x7610, R20 ;  /* 0x000076100d147816 */ /* 0x000fe20000000014 */
[----:B------:R-:W-:-:S05]  /*4400*/  @P3 IMAD.MOV.U32 R13, RZ, RZ, R23 ;  /* 0x000000ffff0d3224 */ /* 0x000fca00078e0017 */
[----:B------:R0:W-:Y:S01]  /*4410*/  @P3 STG.E.U16 desc[UR12][R12.64+0xf0], R20 ;  /* 0x0000f0140c003986 */ /* 0x0001e2000c10150c */
[----:B------:R-:W-:Y:S05]  /*4420*/  @!P1 BRA `(.L_x_152) ;  /* 0x0000000000049947 */ /* 0x000fea0003800000 */
[----:B------:R3:W5:Y:S02]  /*4430*/  LDG.E.LTC128B.U16 R88, desc[UR12][R18.64+0xf2] ;  /* 0x0000f20c12587981 */ /* 0x000764000c1e1520 */
.L_x_152:
[----:B------:R-:W-:Y:S05]  /*4440*/  BSYNC B0 ;  /* 0x0000000000007941 */ /* 0x000fea0003800000 */
.L_x_151:
[----:B-----5:R-:W-:Y:S02]  /*4450*/  IMAD.U32 R2, R88, 0x10000, RZ ;  /* 0x0001000058027824 */ /* 0x020fe400078e00ff */
[----:B------:R-:W-:Y:S01]  /*4460*/  IMAD.X R3, RZ, RZ, R3, P0 ;  /* 0x000000ffff037224 */ /* 0x000fe200000e0603 */
[----:B------:R-:W-:Y:S01]  /*4470*/  ISETP.GT.AND P0, PT, R10, 0x40, PT ;  /* 0x000000400a00780c */ /* 0x000fe20003f04270 */
[----:B------:R-:W-:Y:S01]  /*4480*/  FMUL R2, R2, R9 ;  /* 0x0000000902027220 */ /* 0x000fe20000400000 */
[----:B0-----:R-:W-:Y:S02]  /*4490*/  IMAD.WIDE.U32 R12, R91, UR6, R4 ;  /* 0x000000065b0c7c25 */ /* 0x001fe4000f8e0004 */
[----:B------:R-:W-:Y:S02]  /*44a0*/  ISETP.GT.AND P3, PT, R0, RZ, P0 ;  /* 0x000000ff0000720c */ /* 0x000fe40000764270 */
[----:B------:R-:W-:Y:S01]  /*44b0*/  FFMA R2, R151, R8, R2 ;  /* 0x0000000897027223 */ /* 0x000fe20000000002 */
[----:B-123--:R-:W-:-:S04]  /*44c0*/  IMAD R18, R3, UR6, RZ ;  /* 0x0000000603127c24 */ /* 0x00efc8000f8e02ff */
[----:B------:R-:W-:Y:S01]  /*44d0*/  IMAD R93, R91, UR7, R18 ;  /* 0x000000075b5d7c24 */ /* 0x000fe2000f8e0212 */
[----:B------:R-:W-:Y:S02]  /*44e0*/  F2FP.BF16.F32.PACK_AB R18, RZ, R2 ;  /* 0x00000002ff12723e */ /* 0x000fe400000010ff */
[C---:B------:R-:W-:Y:S01]  /*44f0*/  LEA R2, P2, R12.reuse, UR8, 0x1 ;  /* 0x000000080c027c11 */ /* 0x040fe2000f8408ff */
[----:B------:R-:W-:Y:S02]  /*4500*/  IMAD.IADD R3, R13, 0x1, R93 ;  /* 0x000000010d037824 */ /* 0x000fe400078e025d */
[----:B------:R0:W-:Y:S03]  /*4510*/  @P1 STG.E.U16 desc[UR12][R22.64+0xf2], R18 ;  /* 0x0000f21216001986 */ /* 0x0001e6000c10150c */
        /* <DEDUP_REMOVED lines=15> */
.L_x_154:
[----:B------:R-:W-:Y:S05]  /*4610*/  BSYNC B0 ;  /* 0x0000000000007941 */ /* 0x000fea0003800000 */
.L_x_153:
[----:B------:R-:W-:Y:S01]  /*4620*/  IMAD.WIDE.U32 R14, R91, UR6, R14 ;  /* 0x000000065b0e7c25 */ /* 0x000fe2000f8e000e */
[----:B------:R-:W-:Y:S01]  /*4630*/  ISETP.GT.AND P1, PT, R10, 0x48, PT ;  /* 0x000000480a00780c */ /* 0x000fe20003f24270 */
[----:B------:R-:W-:Y:S02]  /*4640*/  BSSY B0, `(.L_x_155) ;  /* 0x000000f000007945 */ /* 0x000fe40003800000 */
[----:B-----5:R-:W-:Y:S01]  /*4650*/  IMAD.U32 R16, R88, 0x10000, RZ ;  /* 0x0001000058107824 */ /* 0x020fe200078e00ff */
[----:B0-----:R-:W-:Y:S01]  /*4660*/  IADD3 R11, P3, R4, R14, RZ ;  /* 0x0000000e040b7210 */ /* 0x001fe20007f7e0ff */
[----:B------:R-:W-:Y:S02]  /*4670*/  @P2 IMAD.MOV.U32 R10, RZ, RZ, R12 ;  /* 0x000000ffff0a2224 */ /* 0x000fe400078e000c */
[----:B------:R-:W-:Y:S01]  /*4680*/  FMUL R16, R16, R9 ;  /* 0x0000000910107220 */ /* 0x000fe20000400000 */
[----:B------:R-:W-:Y:S02]  /*4690*/  IADD3.X R14, R5, R93, R15, P3, !PT ;  /* 0x0000005d050e7210 */ /* 0x000fe40001ffe40f */
[----:B------:R-:W-:Y:S01]  /*46a0*/  LEA R4, P4, R11, UR8, 0x1 ;  /* 0x000000080b047c11 */ /* 0x000fe2000f8808ff */
[----:B------:R-:W-:Y:S01]  /*46b0*/  FFMA R16, R25, R8, R16 ;  /* 0x0000000819107223 */ /* 0x000fe20000000010 */
[----:B------:R-:W-:-:S02]  /*46c0*/  ISETP.GT.AND P3, PT, R0, RZ, P1 ;  /* 0x000000ff0000720c */ /* 0x000fc40000f64270 */
[----:B------:R-:W-:Y:S01]  /*46d0*/  LEA.HI.X R5, R11, UR9, R14, 0x1, P4 ;  /* 0x000000090b057c11 */ /* 0x000fe2000a0f0c0e */
[----:B------:R-:W-:Y:S01]  /*46e0*/  @P2 IMAD.MOV.U32 R11, RZ, RZ, R13 ;  /* 0x000000ffff0b2224 */ /* 0x000fe200078e000d */
[----:B------:R-:W-:-:S05]  /*46f0*/  F2FP.BF16.F32.PACK_AB R16, RZ, R16 ;  /* 0x00000010ff10723e */ /* 0x000fca00000010ff */
[----:B------:R0:W-:Y:S04]  /*4700*/  @P2 STG.E.U16 desc[UR12][R10.64+0x2], R16 ;  /* 0x000002100a002986 */ /* 0x0001e8000c10150c */
[----:B------:R-:W-:Y:S05]  /*4710*/  @!P3 BRA `(.L_x_156) ;  /* 0x000000000004b947 */ /* 0x000fea0003800000 */
[----:B------:R2:W5:Y:S02]  /*4720*/  LDG.E.LTC128B.U16 R88, desc[UR12][R4.64] ;  /* 0x0000000c04587981 */ /* 0x000564000c1e1520 */
.L_x_156:
[----:B------:R-:W-:Y:S05]  /*4730*/  BSYNC B0 ;  /* 0x0000000000007941 */ /* 0x000fea0003800000 */
.L_x_155:
[----:B0----5:R-:W-:Y:S01]  /*4740*/  IMAD.U32 R10, R88, 0x10000, RZ ;  /* 0x00010000580a7824 */ /* 0x021fe200078e00ff */
[----:B------:R-:W-:Y:S01]  /*4750*/  IADD3 R14, P4, R12, R17, RZ ;  /* 0x000000110c0e7210 */ /* 0x000fe20007f9e0ff */
[----:B------:R-:W-:Y:S01]  /*4760*/  BSSY B0, `(.L_x_157) ;  /* 0x0000009000007945 */ /* 0x000fe20003800000 */
[----:B------:R-:W-:Y:S01]  /*4770*/  ISETP.GT.AND P2, PT, R0, 0x1, P1 ;  /* 0x000000010000780c */ /* 0x000fe20000f44270 */
[----:B------:R-:W-:Y:S02]  /*4780*/  FMUL R11, R10, R9 ;  /* 0x000000090a0b7220 */ /* 0x000fe40000400000 */
[----:B------:R-:W-:Y:S02]  /*4790*/  IMAD.X R15, R13, 0x1, R21, P4 ;  /* 0x000000010d0f7824 */ /* 0x000fe400020e0615 */
[----:B------:R-:W-:-:S05]  /*47a0*/  FFMA R11, R26, R8, R11 ;  /* 0x000000081a0b7223 */ /* 0x000fca000000000b */
[----:B------:R-:W-:-:S05]  /*47b0*/  F2FP.BF16.F32.PACK_AB R11, RZ, R11 ;  /* 0x0000000bff0b723e */ /* 0x000fca00000010ff */
[----:B------:R0:W-:Y:S01]  /*47c0*/  @P3 STG.E.U16 desc[UR12][R14.64], R11 ;  /* 0x0000000b0e003986 */ /* 0x0001e2000c10150c */
[----:B------:R-:W-:Y:S05]  /*47d0*/  @!P2 BRA `(.L_x_158) ;  /* 0x000000000004a947 */ /* 0x000fea0003800000 */
[----:B------:R3:W5:Y:S02]  /*47e0*/  LDG.E.LTC128B.U16 R88, desc[UR12][R4.64+0x2] ;  /* 0x0000020c04587981 */ /* 0x000764000c1e1520 */
.L_x_158:
[----:B------:R-:W-:Y:S05]  /*47f0*/  BSYNC B0 ;  /* 0x0000000000007941 */ /* 0x000fea0003800000 */
.L_x_157:
[----:B-----5:R-:W-:Y:S01]  /*4800*/  IMAD.U32 R10, R88, 0x10000, RZ ;  /* 0x00010000580a7824 */ /* 0x020fe200078e00ff */
[----:B------:R-:W-:Y:S01]  /*4810*/  ISETP.GT.AND P3, PT, R0, 0x8, P0 ;  /* 0x000000080000780c */ /* 0x000fe20000764270 */
[----:B0-----:R-:W-:Y:S01]  /*4820*/  @P2 IMAD.MOV.U32 R11, RZ, RZ, R15 ;  /* 0x000000ffff0b2224 */ /* 0x001fe200078e000f */
[----:B------:R-:W-:Y:S01]  /*4830*/  BSSY B0, `(.L_x_159) ;  /* 0x0000009000007945 */ /* 0x000fe20003800000 */
[----:B------:R-:W-:-:S04]  /*4840*/  FMUL R10, R10, R9 ;  /* 0x000000090a0a7220 */ /* 0x000fc80000400000 */
[----:B------:R-:W-:-:S05]  /*4850*/  FFMA R10, R27, R8, R10 ;  /* 0x000000081b0a7223 */ /* 0x000fca000000000a */
[----:B------:R-:W-:-:S04]  /*4860*/  F2FP.BF16.F32.PACK_AB R10, RZ, R10 ;  /* 0x0000000aff0a723e */ /* 0x000fc800000010ff */
[----:B------:R-:W-:Y:S01]  /*4870*/  PRMT R16, R10, 0x7610, R16 ;  /* 0x000076100a107816 */ /* 0x000fe20000000010 */
[----:B------:R-:W-:-:S05]  /*4880*/  @P2 IMAD.MOV.U32 R10, RZ, RZ, R14 ;  /* 0x000000ffff0a2224 */ /* 0x000fca00078e000e */
[----:B------:R0:W-:Y:S01]  /*4890*/  @P2 STG.E.U16 desc[UR12][R10.64+0x2], R16 ;  /* 0x000002100a002986 */ /* 0x0001e2000c10150c */
[----:B------:R-:W-:Y:S05]  /*48a0*/  @!P3 BRA `(.L_x_160) ;  /* 0x000000000004b947 */ /* 0x000fea0003800000 */
[----:B------:R4:W5:Y:S02]  /*48b0*/  LDG.E.LTC128B.U16 R88, desc[UR12][R2.64+0x10] ;  /* 0x0000100c02587981 */ /* 0x000964000c1e1520 */
.L_x_160:
[----:B------:R-:W-:Y:S05]  /*48c0*/  BSYNC B0 ;  /* 0x0000000000007941 */ /* 0x000fea0003800000 */
.L_x_159:
[----:B0----5:R-:W-:Y:S01]  /*48d0*/  IMAD.U32 R10, R88, 0x10000, RZ ;  /* 0x00010000580a7824 */ /* 0x021fe200078e00ff */
[----:B------:R-:W-:Y:S01]  /*48e0*/  ISETP.GT.AND P2, PT, R0, 0x9, P0 ;  /* 0x000000090000780c */ /* 0x000fe20000744270 */
[----:B------:R-:W-:Y:S02]  /*48f0*/  BSSY B0, `(.L_x_161) ;  /* 0x000000a000007945 */ /* 0x000fe40003800000 */
[----:B------:R-:W-:Y:S01]  /*4900*/  FMUL R11, R10, R9 ;  /* 0x000000090a0b7220 */ /* 0x000fe20000400000 */
[----:B------:R-:W-:-:S03]  /*4910*/  IMAD.MOV.U32 R10, RZ, RZ, R12 ;  /* 0x000000ffff0a7224 */ /* 0x000fc600078e000c */
[----:B------:R-:W-:-:S05]  /*4920*/  FFMA R11, R28, R8, R11 ;  /* 0x000000081c0b7223 */ /* 0x000fca000000000b */
[----:B------:R-:W-:-:S04]  /*4930*/  F2FP.BF16.F32.PACK_AB R11, RZ, R11 ;  /* 0x0000000bff0b723e */ /* 0x000fc800000010ff */
[----:B------:R-:W-:Y:S01]  /*4940*/  PRMT R16, R11, 0x7610, R16 ;  /* 0x000076100b107816 */ /* 0x000fe20000000010 */
[----:B------:R-:W-:-:S05]  /*4950*/  IMAD.MOV.U32 R11, RZ, RZ, R13 ;  /* 0x000000ffff0b7224 */ /* 0x000fca00078e000d */
[----:B------:R0:W-:Y:S01]  /*4960*/  @P3 STG.E.U16 desc[UR12][R10.64+0x10], R16 ;  /* 0x000010100a003986 */ /* 0x0001e2000c10150c */
[----:B------:R-:W-:Y:S05]  /*4970*/  @!P2 BRA `(.L_x_162) ;  /* 0x000000000004a947 */ /* 0x000fea0003800000 */
[----:B------:R0:W5:Y:S02]  /*4980*/  LDG.E.LTC128B.U16 R88, desc[UR12][R2.64+0x12] ;  /* 0x0000120c02587981 */ /* 0x000164000c1e1520 */
.L_x_162:
[----:B------:R-:W-:Y:S05]  /*4990*/  BSYNC B0 ;  /* 0x0000000000007941 */ /* 0x000fea0003800000 */
.L_x_161:
        /* <DEDUP_REMOVED lines=9> */
.L_x_164:
[----:B------:R-:W-:Y:S05]  /*4a30*/  BSYNC B0 ;  /* 0x0000000000007941 */ /* 0x000fea0003800000 */
.L_x_163:
        /* <DEDUP_REMOVED lines=9> */
.L_x_166:
[----:B------:R-:W-:Y:S05]  /*4ad0*/  BSYNC B0 ;  /* 0x0000000000007941 */ /* 0x000fea0003800000 */
.L_x_165:
[----:B-----5:R-:W-:Y:S01]  /*4ae0*/  IMAD.U32 R12, R88, 0x10000, RZ ;  /* 0x00010000580c7824 */ /* 0x020fe200078e00ff */
[----:B------:R-:W-:Y:S01]  /*4af0*/  IADD3 R6, P4, P5, R17, R6, R19 ;  /* 0x0000000611067210 */ /* 0x000fe20007d9e013 */
[----:B------:R-:W-:Y:S01]  /*4b00*/  BSSY B0, `(.L_x_167) ;  /* 0x0000009000007945 */ /* 0x000fe20003800000 */
[----:B------:R-:W-:Y:S01]  /*4b10*/  ISETP.GT.AND P3, PT, R0, 0x10, P0 ;  /* 0x000000100000780c */ /* 0x000fe20000764270 */
[----:B------:R-:W-:Y:S01]  /*4b20*/  FMUL R12, R12, R9 ;  /* 0x000000090c0c7220 */ /* 0x000fe20000400000 */
[----:B------:R-:W-:-:S03]  /*4b30*/  IADD3.X R7, R21, R7, R89, P4, P5 ;  /* 0x0000000715077210 */ /* 0x000fc600027ea459 */
[----:B------:R-:W-:-:S05]  /*4b40*/  FFMA R12, R31, R8, R12 ;  /* 0x000000081f0c7223 */ /* 0x000fca000000000c */
[----:B------:R-:W-:-:S05]  /*4b50*/  F2FP.BF16.F32.PACK_AB R12, RZ, R12 ;  /* 0x0000000cff0c723e */ /* 0x000fca00000010ff */
[----:B------:R0:W-:Y:S01]  /*4b60*/  @P2 STG.E.U16 desc[UR12][R6.64+0x12], R12 ;  /* 0x0000120c06002986 */ /* 0x0001e2000c10150c */
[----:B------:R-:W-:Y:S05]  /*4b70*/  @!P3 BRA `(.L_x_168) ;  /* 0x000000000004b947 */ /* 0x000fea0003800000 */
[----:B------:R0:W5:Y:S02]  /*4b80*/  LDG.E.LTC128B.U16 R88, desc[UR12][R2.64+0x20] ;  /* 0x0000200c02587981 */ /* 0x000164000c1e1520 */
.L_x_168:
[----:B------:R-:W-:Y:S05]  /*4b90*/  BSYNC B0 ;  /* 0x0000000000007941 */ /* 0x000fea0003800000 */
.L_x_167:
        /* <DEDUP_REMOVED lines=9> */
.L_x_170:
[----:B------:R-:W-:Y:S05]  /*4c30*/  BSYNC B0 ;  /* 0x0000000000007941 */ /* 0x000fea0003800000 */
.L_x_169:
        /* <DEDUP_REMOVED lines=9> */
.L_x_172:
[----:B------:R-:W-:Y:S05]  /*4cd0*/  BSYNC B0 ;  /* 0x0000000000007941 */ /* 0x000fea0003800000 */
.L_x_171:
        /* <DEDUP_REMOVED lines=9> */
.L_x_174:
[----:B------:R-:W-:Y:S05]  /*4d70*/  BSYNC B0 ;  /* 0x0000000000007941 */ /* 0x000fea0003800000 */
.L_x_173:
        /* <DEDUP_REMOVED lines=9> */
.L_x_176:
[----:B------:R-:W-:Y:S05]  /*4e10*/  BSYNC B0 ;  /* 0x0000000000007941 */ /* 0x000fea0003800000 */
.L_x_175:
        /* <DEDUP_REMOVED lines=9> */
.L_x_178:
[----:B------:R-:W-:Y:S05]  /*4eb0*/  BSYNC B0 ;  /* 0x0000000000007941 */ /* 0x000fea0003800000 */
.L_x_177:
        /* <DEDUP_REMOVED lines=9> */
.L_x_180:
[----:B------:R-:W-:Y:S05]  /*4f50*/  BSYNC B0 ;  /* 0x0000000000007941 */ /* 0x000fea0003800000 */
.L_x_179:
        /* <DEDUP_REMOVED lines=9> */
.L_x_182:
[----:B------:R-:W-:Y:S05]  /*4ff0*/  BSYNC B0 ;  /* 0x0000000000007941 */ /* 0x000fea0003800000 */
.L_x_181:
        /* <DEDUP_REMOVED lines=9> */
.L_x_184:
[----:B------:R-:W-:Y:S05]  /*5090*/  BSYNC B0 ;  /* 0x0000000000007941 */ /* 0x000fea0003800000 */
.L_x_183:
        /* <DEDUP_REMOVED lines=9> */
.L_x_186:
[----:B------:R-:W-:Y:S05]  /*5130*/  BSYNC B0 ;  /* 0x0000000000007941 */ /* 0x000fea0003800000 */
.L_x_185:
        /* <DEDUP_REMOVED lines=9> */
.L_x_188:
[----:B------:R-:W-:Y:S05]  /*51d0*/  BSYNC B0 ;  /* 0x0000000000007941 */ /* 0x000fea0003800000 */
.L_x_187:
        /* <DEDUP_REMOVED lines=9> */
.L_x_190:
[----:B------:R-:W-:Y:S05]  /*5270*/  BSYNC B0 ;  /* 0x0000000000007941 */ /* 0x000fea0003800000 */
.L_x_189:
        /* <DEDUP_REMOVED lines=9> */
.L_x_192:
[----:B------:R-:W-:Y:S05]  /*5310*/  BSYNC B0 ;  /* 0x0000000000007941 */ /* 0x000fea0003800000 */
.L_x_191:
        /* <DEDUP_REMOVED lines=9> */
.L_x_194:
[----:B------:R-:W-:Y:S05]  /*53b0*/  BSYNC B0 ;  /* 0x0000000000007941 */ /* 0x000fea0003800000 */
.L_x_193:
        /* <DEDUP_REMOVED lines=9> */
.L_x_196:
[----:B------:R-:W-:Y:S05]  /*5450*/  BSYNC B0 ;  /* 0x0000000000007941 */ /* 0x000fea0003800000 */
.L_x_195:
        /* <DEDUP_REMOVED lines=9> */
.L_x_198:
[----:B------:R-:W-:Y:S05]  /*54f0*/  BSYNC B0 ;  /* 0x0000000000007941 */ /* 0x000fea0003800000 */
.L_x_197:
        /* <DEDUP_REMOVED lines=9> */
.L_x_200:
[----:B------:R-:W-:Y:S05]  /*5590*/  BSYNC B0 ;  /* 0x0000000000007941 */ /* 0x000fea0003800000 */
.L_x_199:
        /* <DEDUP_REMOVED lines=9> */
.L_x_202:
[----:B------:R-:W-:Y:S05]  /*5630*/  BSYNC B0 ;  /* 0x0000000000007941 */ /* 0x000fea0003800000 */
.L_x_201:
        /* <DEDUP_REMOVED lines=9> */
.L_x_204:
[----:B------:R-:W-:Y:S05]  /*56d0*/  BSYNC B0 ;  /* 0x0000000000007941 */ /* 0x000fea0003800000 */
.L_x_203:
        /* <DEDUP_REMOVED lines=9> */
.L_x_206:
[----:B------:R-:W-:Y:S05]  /*5770*/  BSYNC B0 ;  /* 0x0000000000007941 */ /* 0x000fea0003800000 */
.L_x_205:
        /* <DEDUP_REMOVED lines=9> */
.L_x_208:
[----:B------:R-:W-:Y:S05]  /*5810*/  BSYNC B0 ;  /* 0x0000000000007941 */ /* 0x000fea0003800000 */
.L_x_207:
        /* <DEDUP_REMOVED lines=9> */
.L_x_210:
[----:B------:R-:W-:Y:S05]  /*58b0*/  BSYNC B0 ;  /* 0x0000000000007941 */ /* 0x000fea0003800000 */
.L_x_209:
        /* <DEDUP_REMOVED lines=9> */
.L_x_212:
[----:B------:R-:W-:Y:S05]  /*5950*/  BSYNC B0 ;  /* 0x0000000000007941 */ /* 0x000fea0003800000 */
.L_x_211:
        /* <DEDUP_REMOVED lines=9> */
.L_x_214:
[----:B------:R-:W-:Y:S05]  /*59f0*/  BSYNC B0 ;  /* 0x0000000000007941 */ /* 0x000fea0003800000 */
.L_x_213:
        /* <DEDUP_REMOVED lines=9> */
.L_x_216:
[----:B------:R-:W-:Y:S05]  /*5a90*/  BSYNC B0 ;  /* 0x0000000000007941 */ /* 0x000fea0003800000 */
.L_x_215:
        /* <DEDUP_REMOVED lines=9> */
.L_x_218:
[----:B------:R-:W-:Y:S05]  /*5b30*/  BSYNC B0 ;  /* 0x0000000000007941 */ /* 0x000fea0003800000 */
.L_x_217:
        /* <DEDUP_REMOVED lines=9> */
.L_x_220:
[----:B------:R-:W-:Y:S05]  /*5bd0*/  BSYNC B0 ;  /* 0x0000000000007941 */ /* 0x000fea0003800000 */
.L_x_219:
        /* <DEDUP_REMOVED lines=9> */
.L_x_222:
[----:B------:R-:W-:Y:S05]  /*5c70*/  BSYNC B0 ;  /* 0x0000000000007941 */ /* 0x000fea0003800000 */
.L_x_221:
        /* <DEDUP_REMOVED lines=9> */
.L_x_224:
[----:B------:R-:W-:Y:S05]  /*5d10*/  BSYNC B0 ;  /* 0x0000000000007941 */ /* 0x000fea0003800000 */
.L_x_223:
        /* <DEDUP_REMOVED lines=9> */
.L_x_226:
[----:B------:R-:W-:Y:S05]  /*5db0*/  BSYNC B0 ;  /* 0x0000000000007941 */ /* 0x000fea0003800000 */
.L_x_225:
        /* <DEDUP_REMOVED lines=9> */
.L_x_228:
[----:B------:R-:W-:Y:S05]  /*5e50*/  BSYNC B0 ;  /* 0x0000000000007941 */ /* 0x000fea0003800000 */
.L_x_227:
        /* <DEDUP_REMOVED lines=9> */
.L_x_230:
[----:B------:R-:W-:Y:S05]  /*5ef0*/  BSYNC B0 ;  /* 0x0000000000007941 */ /* 0x000fea0003800000 */
.L_x_229:
        /* <DEDUP_REMOVED lines=9> */
.L_x_232:
[----:B------:R-:W-:Y:S05]  /*5f90*/  BSYNC B0 ;  /* 0x0000000000007941 */ /* 0x000fea0003800000 */
.L_x_231:
        /* <DEDUP_REMOVED lines=9> */
.L_x_234:
[----:B------:R-:W-:Y:S05]  /*6030*/  BSYNC B0 ;  /* 0x0000000000007941 */ /* 0x000fea0003800000 */
.L_x_233:
        /* <DEDUP_REMOVED lines=9> */
.L_x_236:
[----:B------:R-:W-:Y:S05]  /*60d0*/  BSYNC B0 ;  /* 0x0000000000007941 */ /* 0x000fea0003800000 */
.L_x_235:
        /* <DEDUP_REMOVED lines=9> */
.L_x_238:
[----:B------:R-:W-:Y:S05]  /*6170*/  BSYNC B0 ;  /* 0x0000000000007941 */ /* 0x000fea0003800000 */
.L_x_237:
        /* <DEDUP_REMOVED lines=9> */
.L_x_240:
[----:B------:R-:W-:Y:S05]  /*6210*/  BSYNC B0 ;  /* 0x0000000000007941 */ /* 0x000fea0003800000 */
.L_x_239:
        /* <DEDUP_REMOVED lines=9> */
.L_x_242:
[----:B------:R-:W-:Y:S05]  /*62b0*/  BSYNC B0 ;  /* 0x0000000000007941 */ /* 0x000fea0003800000 */
.L_x_241:
        /* <DEDUP_REMOVED lines=9> */
.L_x_244:
[----:B------:R-:W-:Y:S05]  /*6350*/  BSYNC B0 ;  /* 0x0000000000007941 */ /* 0x000fea0003800000 */
.L_x_243:
        /* <DEDUP_REMOVED lines=9> */
.L_x_246:
[----:B------:R-:W-:Y:S05]  /*63f0*/  BSYNC B0 ;  /* 0x0000000000007941 */ /* 0x000fea0003800000 */
.L_x_245:
        /* <DEDUP_REMOVED lines=9> */
.L_x_248:
[----:B------:R-:W-:Y:S05]  /*6490*/  BSYNC B0 ;  /* 0x0000000000007941 */ /* 0x000fea0003800000 */
.L_x_247:
        /* <DEDUP_REMOVED lines=9> */
.L_x_250:
[----:B------:R-:W-:Y:S05]  /*6530*/  BSYNC B0 ;  /* 0x0000000000007941 */ /* 0x000fea0003800000 */
.L_x_249:
        /* <DEDUP_REMOVED lines=9> */
.L_x_252:
[----:B------:R-:W-:Y:S05]  /*65d0*/  BSYNC B0 ;  /* 0x0000000000007941 */ /* 0x000fea0003800000 */
.L_x_251:
        /* <DEDUP_REMOVED lines=9> */
.L_x_254:
[----:B------:R-:W-:Y:S05]  /*6670*/  BSYNC B0 ;  /* 0x0000000000007941 */ /* 0x000fea0003800000 */
.L_x_253:
        /* <DEDUP_REMOVED lines=9> */
.L_x_256:
[----:B------:R-:W-:Y:S05]  /*6710*/  BSYNC B0 ;  /* 0x0000000000007941 */ /* 0x000fea0003800000 */
.L_x_255:
        /* <DEDUP_REMOVED lines=9> */
.L_x_258:
[----:B------:R-:W-:Y:S05]  /*67b0*/  BSYNC B0 ;  /* 0x0000000000007941 */ /* 0x000fea0003800000 */
.L_x_257:
        /* <DEDUP_REMOVED lines=9> */
.L_x_260:
[----:B------:R-:W-:Y:S05]  /*6850*/  BSYNC B0 ;  /* 0x0000000000007941 */ /* 0x000fea0003800000 */
.L_x_259:
        /* <DEDUP_REMOVED lines=9> */
.L_x_262:
[----:B------:R-:W-:Y:S05]  /*68f0*/  BSYNC B0 ;  /* 0x0000000000007941 */ /* 0x000fea0003800000 */
.L_x_261:
        /* <DEDUP_REMOVED lines=9> */
.L_x_264:
[----:B------:R-:W-:Y:S05]  /*6990*/  BSYNC B0 ;  /* 0x0000000000007941 */ /* 0x000fea0003800000 */
.L_x_263:
        /* <DEDUP_REMOVED lines=9> */
.L_x_266:
[----:B------:R-:W-:Y:S05]  /*6a30*/  BSYNC B0 ;  /* 0x0000000000007941 */ /* 0x000fea0003800000 */
.L_x_265:
        /* <DEDUP_REMOVED lines=9> */
.L_x_268:
[----:B------:R-:W-:Y:S05]  /*6ad0*/  BSYNC B0 ;  /* 0x0000000000007941 */ /* 0x000fea0003800000 */
.L_x_267:
        /* <DEDUP_REMOVED lines=9> */
.L_x_270:
[----:B------:R-:W-:Y:S05]  /*6b70*/  BSYNC B0 ;  /* 0x0000000000007941 */ /* 0x000fea0003800000 */
.L_x_269:
        /* <DEDUP_REMOVED lines=9> */
.L_x_272:
[----:B------:R-:W-:Y:S05]  /*6c10*/  BSYNC B0 ;  /* 0x0000000000007941 */ /* 0x000fea0003800000 */
.L_x_271:
        /* <DEDUP_REMOVED lines=9> */
.L_x_274:
[----:B------:R-:W-:Y:S05]  /*6cb0*/  BSYNC B0 ;  /* 0x0000000000007941 */ /* 0x000fea0003800000 */
.L_x_273:
[----:B01--45:R-:W-:Y:S01]  /*6cc0*/  IMAD.U32 R2, R88, 0x10000, RZ ;  /* 0x0001000058027824 */ /* 0x033fe200078e00ff */
        /* <DEDUP_REMOVED lines=8> */
.L_x_276:
[----:B------:R-:W-:Y:S05]  /*6d50*/  BSYNC B0 ;  /* 0x0000000000007941 */ /* 0x000fea0003800000 */
.L_x_275:
[----:B0----5:R-:W-:Y:S01]  /*6d60*/  IMAD.U32 R2, R88, 0x10000, RZ ;  /* 0x0001000058027824 */ /* 0x021fe200078e00ff */
[----:B------:R-:W-:Y:S01]  /*6d70*/  ISETP.GT.AND P1, PT, R0, 0x79, P1 ;  /* 0x000000790000780c */ /* 0x000fe20000f24270 */
[----:B------:R-:W-:Y:S02]  /*6d80*/  BSSY B0, `(.L_x_277) ;  /* 0x000000a000007945 */ /* 0x000fe40003800000 */
        /* <DEDUP_REMOVED lines=9> */
.L_x_278:
[----:B------:R-:W-:Y:S05]  /*6e20*/  BSYNC B0 ;  /* 0x0000000000007941 */ /* 0x000fea0003800000 */
.L_x_277:
[----:B-----5:R-:W-:-:S04]  /*6e30*/  IMAD.U32 R88, R88, 0x10000, RZ ;  /* 0x0001000058587824 */ /* 0x020fc800078e00ff */
[----:B------:R-:W-:-:S04]  /*6e40*/  FMUL R88, R88, R9 ;  /* 0x0000000958587220 */ /* 0x000fc80000400000 */
[----:B------:R-:W-:Y:S01]  /*6e50*/  FFMA R88, R87, R8, R88 ;  /* 0x0000000857587223 */ /* 0x000fe20000000058 */
[----:B------:R-:W-:Y:S06]  /*6e60*/  @!P1 EXIT ;  /* 0x000000000000994d */ /* 0x000fec0003800000 */
[----:B------:R-:W-:-:S05]  /*6e70*/  F2FP.BF16.F32.PACK_AB R88, RZ, R88 ;  /* 0x00000058ff58723e */ /* 0x000fca00000010ff */
[----:B------:R-:W-:Y:S01]  /*6e80*/  STG.E.U16 desc[UR12][R6.64+0xf2], R88 ;  /* 0x0000f25806007986 */ /* 0x000fe2000c10150c */
[----:B------:R-:W-:Y:S05]  /*6e90*/  EXIT ;  /* 0x000000000000794d */ /* 0x000fea0003800000 */
.L_x_28:
[----:B------:R-:W-:Y:S01]  /*6ea0*/  ULDC.64 UR4, c[0x0][0x650] ;  /* 0x0001940000047ab9 */ /* 0x000fe20000000a00 */
[-C--:B--2---:R-:W-:Y:S01]  /*6eb0*/  FMUL R88, R88, R8.reuse ;  /* 0x0000000858587220 */ /* 0x084fe20000400000 */
[----:B------:R-:W-:Y:S01]  /*6ec0*/  LEA R2, P1, R14, UR4, 0x1 ;  /* 0x000000040e027c11 */ /* 0x000fe2000f8208ff */
[----:B------:R-:W-:Y:S01]  /*6ed0*/  IMAD.SHL.U32 R9, R21, 0x2, RZ ;  /* 0x0000000215097824 */ /* 0x000fe200078e00ff */
[----:B------:R-:W-:Y:S01]  /*6ee0*/  ISETP.GT.AND P3, PT, R10, 0x8, PT ;  /* 0x000000080a00780c */ /* 0x000fe20003f64270 */
[-C--:B------:R-:W-:Y:S01]  /*6ef0*/  FMUL R89, R89, R8.reuse ;  /* 0x0000000859597220 */ /* 0x080fe20000400000 */
[----:B------:R-:W-:Y:S01]  /*6f00*/  LEA.HI.X R3, R14, UR5, R19, 0x1, P1 ;  /* 0x000000050e037c11 */ /* 0x000fe200088f0c13 */
[----:B------:R-:W-:Y:S01]  /*6f10*/  FMUL R90, R90, R8 ;  /* 0x000000085a5a7220 */ /* 0x000fe20000400000 */
[----:B------:R-:W-:Y:S01]  /*6f20*/  F2FP.BF16.F32.PACK_AB R88, RZ, R88 ;  /* 0x00000058ff58723e */ /* 0x000fe200000010ff */
[-C--:B------:R-:W-:Y:S01]  /*6f30*/  FMUL R91, R91, R8.reuse ;  /* 0x000000085b5b7220 */ /* 0x080fe20000400000 */
[----:B------:R-:W-:Y:S01]  /*6f40*/  ISETP.GT.AND P4, PT, R0, 0x1, P2 ;  /* 0x000000010000780c */ /* 0x000fe20001784270 */
[-C--:B------:R-:W-:Y:S01]  /*6f50*/  FMUL R92, R92, R8.reuse ;  /* 0x000000085c5c7220 */ /* 0x080fe20000400000 */
[----:B------:R-:W-:Y:S01]  /*6f60*/  ISETP.GT.AND P1, PT, R0, RZ, P3 ;  /* 0x000000ff0000720c */ /* 0x000fe20001f24270 */
[----:B------:R-:W-:Y:S01]  /*6f70*/  @P0 STG.E.U16 desc[UR12][R2.64], R88 ;  /* 0x0000005802000986 */ /* 0x000fe2000c10150c */
[----:B------:R-:W-:Y:S01]  /*6f80*/  SHF.L.U64.HI R7, R21, 0x1, R20 ;  /* 0x0000000115077819 */ /* 0x000fe20000010214 */
[----:B------:R-:W-:Y:S01]  /*6f90*/  FMUL R93, R93, R8 ;  /* 0x000000085d5d7220 */ /* 0x000fe20000400000 */
[----:B------:R-:W-:Y:S01]  /*6fa0*/  IADD3 R4, P0, R9, R2, RZ ;  /* 0x0000000209047210 */ /* 0x000fe20007f1e0ff */
[-C--:B------:R-:W-:Y:S01]  /*6fb0*/  FMUL R94, R94, R8.reuse ;  /* 0x000000085e5e7220 */ /* 0x080fe20000400000 */
[----:B------:R-:W-:Y:S01]  /*6fc0*/  F2FP.BF16.F32.PACK_AB R89, RZ, R89 ;  /* 0x00000059ff59723e */ /* 0x000fe200000010ff */
[----:B------:R-:W-:Y:S01]  /*6fd0*/  FMUL R95, R95, R8 ;  /* 0x000000085f5f7220 */ /* 0x000fe20000400000 */
[----:B------:R-:W-:Y:S01]  /*6fe0*/  F2FP.BF16.F32.PACK_AB R90, RZ, R90 ;  /* 0x0000005aff5a723e */ /* 0x000fe200000010ff */
[----:B------:R-:W-:Y:S01]  /*6ff0*/  IMAD.X R5, R7, 0x1, R3, P0 ;  /* 0x0000000107057824 */ /* 0x000fe200000e0603 */
[C---:B------:R-:W-:Y:S01]  /*7000*/  ISETP.GT.AND P5, PT, R0.reuse, 0x8, P2 ;  /* 0x000000080000780c */ /* 0x040fe200017a4270 */
[----:B------:R-:W-:Y:S01]  /*7010*/  @P4 STG.E.U16 desc[UR12][R2.64+0x2], R89 ;  /* 0x0000025902004986 */ /* 0x000fe2000c10150c */
[----:B------:R-:W-:Y:S01]  /*7020*/  ISETP.GT.AND P4, PT, R0, 0x1, P3 ;  /* 0x000000010000780c */ /* 0x000fe20001f84270 */
[-C--:B------:R-:W-:Y:S01]  /*7030*/  FMUL R96, R96, R8.reuse ;  /* 0x0000000860607220 */ /* 0x080fe20000400000 */
[----:B------:R-:W-:Y:S01]  /*7040*/  F2FP.BF16.F32.PACK_AB R91, RZ, R91 ;  /* 0x0000005bff5b723e */ /* 0x000fe200000010ff */
[----:B------:R-:W-:Y:S01]  /*7050*/  @P1 STG.E.U16 desc[UR12][R4.64], R90 ;  /* 0x0000005a04001986 */ /* 0x000fe2000c10150c */
[----:B------:R-:W-:Y:S01]  /*7060*/  ISETP.GT.AND P1, PT, R0, 0x9, P2 ;  /* 0x000000090000780c */ /* 0x000fe20001724270 */
[----:B------:R-:W-:Y:S01]  /*7070*/  FMUL R97, R97, R8 ;  /* 0x0000000861617220 */ /* 0x000fe20000400000 */
[----:B------:R-:W-:Y:S01]  /*7080*/  F2FP.BF16.F32.PACK_AB R92, RZ, R92 ;  /* 0x0000005cff5c723e */ /* 0x000fe200000010ff */
[-C--:B------:R-:W-:Y:S01]  /*7090*/  FMUL R98, R98, R8.reuse ;  /* 0x0000000862627220 */ /* 0x080fe20000400000 */
[----:B------:R-:W-:Y:S01]  /*70a0*/  F2FP.BF16.F32.PACK_AB R93, RZ, R93 ;  /* 0x0000005dff5d723e */ /* 0x000fe200000010ff */
[-C--:B------:R-:W-:Y:S01]  /*70b0*/  FMUL R99, R99, R8.reuse ;  /* 0x0000000863637220 */ /* 0x080fe20000400000 */
[----:B------:R-:W-:Y:S01]  /*70c0*/  ISETP.GT.AND P0, PT, R0, 0x8, P3 ;  /* 0x000000080000780c */ /* 0x000fe20001f04270 */
[----:B------:R-:W-:Y:S01]  /*70d0*/  FMUL R100, R100, R8 ;  /* 0x0000000864647220 */ /* 0x000fe20000400000 */
[----:B------:R-:W-:Y:S01]  /*70e0*/  F2FP.BF16.F32.PACK_AB R94, RZ, R94 ;  /* 0x0000005eff5e723e */ /* 0x000fe200000010ff */
[----:B------:R-:W-:Y:S01]  /*70f0*/  @P4 STG.E.U16 desc[UR12][R4.64+0x2], R91 ;  /* 0x0000025b04004986 */ /* 0x000fe2000c10150c */
[----:B------:R-:W-:Y:S01]  /*7100*/  F2FP.BF16.F32.PACK_AB R95, RZ, R95 ;  /* 0x0000005fff5f723e */ /* 0x000fe200000010ff */
[-C--:B------:R-:W-:Y:S01]  /*7110*/  FMUL R101, R101, R8.reuse ;  /* 0x0000000865657220 */ /* 0x080fe20000400000 */
[C---:B------:R-:W-:Y:S01]  /*7120*/  ISETP.GT.AND P4, PT, R0.reuse, 0x10, P2 ;  /* 0x000000100000780c */ /* 0x040fe20001784270 */
[----:B------:R-:W-:Y:S01]  /*7130*/  @P5 STG.E.U16 desc[UR12][R2.64+0x10], R92 ;  /* 0x0000105c02005986 */ /* 0x000fe2000c10150c */
[----:B------:R-:W-:Y:S01]  /*7140*/  ISETP.GT.AND P5, PT, R0, 0x10, P3 ;  /* 0x000000100000780c */ /* 0x000fe20001fa4270 */
[----:B------:R-:W-:Y:S01]  /*7150*/  FMUL R102, R102, R8 ;  /* 0x0000000866667220 */ /* 0x000fe20000400000 */
[----:B------:R-:W-:Y:S01]  /*7160*/  F2FP.BF16.F32.PACK_AB R96, RZ, R96 ;  /* 0x00000060ff60723e */ /* 0x000fe200000010ff */
[----:B------:R-:W-:Y:S01]  /*7170*/  @P1 STG.E.U16 desc[UR12][R2.64+0x12], R93 ;  /* 0x0000125d02001986 */ /* 0x000fe2000c10150c */
[C---:B------:R-:W-:Y:S01]  /*7180*/  ISETP.GT.AND P1, PT, R0.reuse, 0x9, P3 ;  /* 0x000000090000780c */ /* 0x040fe20001f24270 */
        /* <DEDUP_REMOVED lines=8> */
[----:B------:R-:W-:Y:S01]  /*7210*/  FMUL R106, R106, R8 ;  /* 0x000000086a6a7220 */ /* 0x000fe20000400000 */
[----:B------:R-:W-:Y:S01]  /*7220*/  F2FP.BF16.F32.PACK_AB R100, RZ, R100 ;  /* 0x00000064ff64723e */ /* 0x000fe200000010ff */
[-C--:B------:R-:W-:Y:S01]  /*7230*/  FMUL R107, R107, R8.reuse ;  /* 0x000000086b6b7220 */ /* 0x080fe20000400000 */
[----:B------:R-:W-:Y:S01]  /*7240*/  F2FP.BF16.F32.PACK_AB R101, RZ, R101 ;  /* 0x00000065ff65723e */ /* 0x000fe200000010ff */
        /* <DEDUP_REMOVED lines=21> */
[----:B------:R-:W-:Y:S01]  /*73a0*/  ISETP.GT.AND P4, PT, R0, 0x21, P2 ;  /* 0x000000210000780c */ /* 0x000fe20001784270 */
[-C--:B------:R-:W-:Y:S01]  /*73b0*/  FMUL R113, R113, R8.reuse ;  /* 0x0000000871717220 */ /* 0x080fe20000400000 */
[----:B------:R-:W-:Y:S01]  /*73c0*/  F2FP.BF16.F32.PACK_AB R107, RZ, R107 ;  /* 0x0000006bff6b723e */ /* 0x000fe200000010ff */
        /* <DEDUP_REMOVED lines=102> */
[-C--:B------:R-:W-:Y:S01]  /*7a30*/  FMUL R144, R144, R8.reuse ;  /* 0x0000000890907220 */ /* 0x080fe20000400000 */
[----:B------:R-:W-:Y:S01]  /*7a40*/  ISETP.GT.AND P6, PT, R0, 0x68, P3 ;  /* 0x000000680000780c */ /* 0x000fe20001fc4270 */
[----:B------:R-:W-:Y:S01]  /*7a50*/  FMUL R145, R145, R8 ;  /* 0x0000000891917220 */ /* 0x000fe20000400000 */
[----:B------:R-:W-:Y:S01]  /*7a60*/  F2FP.BF16.F32.PACK_AB R138, RZ, R138 ;  /* 0x0000008aff8a723e */ /* 0x000fe200000010ff */
[-C--:B------:R-:W-:Y:S01]  /*7a70*/  FMUL R146, R146, R8.reuse ;  /* 0x0000000892927220 */ /* 0x080fe20000400000 */
[----:B------:R-:W-:Y:S01]  /*7a80*/  F2FP.BF16.F32.PACK_AB R139, RZ, R139 ;  /* 0x0000008bff8b723e */ /* 0x000fe200000010ff */
[----:B------:R-:W-:Y:S01]  /*7a90*/  @P1 STG.E.U16 desc[UR12][R4.64+0x80], R122 ;  /* 0x0000807a04001986 */ /* 0x000fe2000c10150c */
[C---:B------:R-:W-:Y:S01]  /*7aa0*/  ISETP.GT.AND P1, PT, R0.reuse, 0x48, P3 ;  /* 0x000000480000780c */ /* 0x040fe20001f24270 */
[----:B------:R-:W-:Y:S01]  /*7ab0*/  FMUL R147, R147, R8 ;  /* 0x0000000893937220 */ /* 0x000fe20000400000 */
[----:B------:R-:W-:Y:S01]  /*7ac0*/  F2FP.BF16.F32.PACK_AB R140, RZ, R140 ;  /* 0x0000008cff8c723e */ /* 0x000fe200000010ff */
[----:B------:R-:W-:Y:S01]  /*7ad0*/  @P4 STG.E.U16 desc[UR12][R4.64+0x82], R123 ;  /* 0x0000827b04004986 */ /* 0x000fe2000c10150c */
[----:B------:R-:W-:Y:S01]  /*7ae0*/  ISETP.GT.AND P4, PT, R0, 0x49, P3 ;  /* 0x000000490000780c */ /* 0x000fe20001f84270 */
[----:B------:R-:W-:Y:S01]  /*7af0*/  FMUL R148, R148, R8 ;  /* 0x0000000894947220 */ /* 0x000fe20000400000 */
[----:B------:R-:W-:Y:S01]  /*7b00*/  F2FP.BF16.F32.PACK_AB R141, RZ, R141 ;  /* 0x0000008dff8d723e */ /* 0x000fe200000010ff */
[----:B------:R-:W-:Y:S01]  /*7b10*/  @P0 STG.E.U16 desc[UR12][R2.64+0x90], R124 ;  /* 0x0000907c02000986 */ /* 0x000fe2000c10150c */
[----:B------:R-:W-:Y:S01]  /*7b20*/  ISETP.GT.AND P0, PT, R0, 0x50, P3 ;  /* 0x000000500000780c */ /* 0x000fe20001f04270 */
[----:B------:R-:W-:Y:S01]  /*7b30*/  IMAD.SHL.U32 R15, R16, 0x2, RZ ;  /* 0x00000002100f7824 */ /* 0x000fe200078e00ff */
        /* <DEDUP_REMOVED lines=26> */
[----:B------:R-:W-:Y:S01]  /*7ce0*/  SHF.L.U64.HI R13, R16, 0x1, R11 ;  /* 0x00000001100d7819 */ /* 0x000fe2000001020b */
[-C--:B------:R-:W-:Y:S01]  /*7cf0*/  FMUL R28, R28, R8.reuse ;  /* 0x000000081c1c7220 */ /* 0x080fe20000400000 */
[----:B------:R-:W-:Y:S01]  /*7d00*/  F2FP.BF16.F32.PACK_AB R149, RZ, R149 ;  /* 0x00000095ff95723e */ /* 0x000fe200000010ff */
        /* <DEDUP_REMOVED lines=31> */
[----:B------:R-:W-:Y:S01]  /*7f00*/  ISETP.GT.AND P5, PT, R0, 0x69, P2 ;  /* 0x000000690000780c */ /* 0x000fe200017a4270 */
[-C--:B------:R-:W-:Y:S01]  /*7f10*/  FMUL R38, R38, R8.reuse ;  /* 0x0000000826267220 */ /* 0x080fe20000400000 */
[----:B------:R-:W-:Y:S01]  /*7f20*/  F2FP.BF16.F32.PACK_AB R31, RZ, R31 ;  /* 0x0000001fff1f723e */ /* 0x000fe200000010ff */
[----:B------:R-:W-:Y:S01]  /*7f30*/  @P1 STG.E.U16 desc[UR12][R4.64+0xc0], R138 ;  /* 0x0000c08a04001986 */ /* 0x000fe2000c10150c */
[C---:B------:R-:W-:Y:S01]  /*7f40*/  ISETP.GT.AND P1, PT, R10.reuse, 0x40, PT ;  /* 0x000000400a00780c */ /* 0x040fe20003f24270 */
[----:B------:R-:W-:Y:S01]  /*7f50*/  FMUL R39, R39, R8 ;  /* 0x0000000827277220 */ /* 0x000fe20000400000 */
[----:B------:R-:W-:Y:S01]  /*7f60*/  F2FP.BF16.F32.PACK_AB R32, RZ, R32 ;  /* 0x00000020ff20723e */ /* 0x000fe200000010ff */
[----:B------:R-:W-:Y:S01]  /*7f70*/  @P0 STG.E.U16 desc[UR12][R4.64+0xc2], R139 ;  /* 0x0000c28b04000986 */ /* 0x000fe2000c10150c */
[----:B------:R-:W-:Y:S01]  /*7f80*/  ISETP.GT.AND P0, PT, R10, 0x48, PT ;  /* 0x000000480a00780c */ /* 0x000fe20003f04270 */
        /* <DEDUP_REMOVED lines=17> */
[C---:B------:R-:W-:Y:S01]  /*80a0*/  ISETP.GT.AND P4, PT, R0.reuse, 0x78, P2 ;  /* 0x000000780000780c */ /* 0x040fe20001784270 */
[-C--:B------:R-:W-:Y:S01]  /*80b0*/  FMUL R45, R45, R8.reuse ;  /* 0x000000082d2d7220 */ /* 0x080fe20000400000 */
[C---:B------:R-:W-:Y:S01]  /*80c0*/  ISETP.GT.AND P2, PT, R0.reuse, 0x79, P2 ;  /* 0x000000790000780c */ /* 0x040fe20001744270 */
        /* <DEDUP_REMOVED lines=15> */
[----:B------:R-:W-:Y:S01]  /*81c0*/  IADD3 R10, P5, R15, R2, RZ ;  /* 0x000000020f0a7210 */ /* 0x000fe20007fbe0ff */
[----:B------:R-:W-:Y:S01]  /*81d0*/  FMUL R51, R51, R8 ;  /* 0x0000000833337220 */ /* 0x000fe20000400000 */
[----:B------:R-:W-:Y:S01]  /*81e0*/  F2FP.BF16.F32.PACK_AB R43, RZ, R43 ;  /* 0x0000002bff2b723e */ /* 0x000fe200000010ff */
[----:B------:R-:W-:Y:S01]  /*81f0*/  @P6 STG.E.U16 desc[UR12][R4.64+0xe2], R147 ;  /* 0x0000e29304006986 */ /* 0x000fe2000c10150c */
[----:B------:R-:W-:Y:S01]  /*8200*/  F2FP.BF16.F32.PACK_AB R44, RZ, R44 ;  /* 0x0000002cff2c723e */ /* 0x000fe200000010ff */
[----:B------:R-:W-:Y:S01]  /*8210*/  IMAD.X R11, R13, 0x1, R3, P5 ;  /* 0x000000010d0b7824 */ /* 0x000fe200028e0603 */
[----:B------:R-:W-:Y:S01]  /*8220*/  IADD3 R12, P5, P6, R9, R2, R15 ;  /* 0x00000002090c7210 */ /* 0x000fe20007ebe00f */
[----:B------:R-:W-:Y:S01]  /*8230*/  @P4 STG.E.U16 desc[UR12][R2.64+0xf0], R148 ;  /* 0x0000f09402004986 */ /* 0x000fe2000c10150c */
[----:B------:R-:W-:Y:S01]  /*8240*/  ISETP.GT.AND P4, PT, R0, 0x78, P3 ;  /* 0x000000780000780c */ /* 0x000fe20001f84270 */
[-C--:B------:R-:W-:Y:S01]  /*8250*/  FMUL R52, R52, R8.reuse ;  /* 0x0000000834347220 */ /* 0x080fe20000400000 */
[C---:B------:R-:W-:Y:S01]  /*8260*/  ISETP.GT.AND P3, PT, R0.reuse, 0x79, P3 ;  /* 0x000000790000780c */ /* 0x040fe20001f64270 */
[----:B------:R0:W-:Y:S01]  /*8270*/  @P2 STG.E.U16 desc[UR12][R2.64+0xf2], R149 ;  /* 0x0000f29502002986 */ /* 0x0001e2000c10150c */
[----:B------:R-:W-:Y:S01]  /*8280*/  IADD3.X R13, R7, R3, R13, P5, P6 ;  /* 0x00000003070d7210 */ /* 0x000fe20002fec40d */
[-C--:B------:R-:W-:Y:S01]  /*8290*/  FMUL R53, R53, R8.reuse ;  /* 0x0000000835357220 */ /* 0x080fe20000400000 */
[----:B------:R-:W-:Y:S01]  /*82a0*/  ISETP.GT.AND P5, PT, R0, 0x1, P1 ;  /* 0x000000010000780c */ /* 0x000fe20000fa4270 */
[-C--:B------:R-:W-:Y:S01]  /*82b0*/  FMUL R54, R54, R8.reuse ;  /* 0x0000000836367220 */ /* 0x080fe20000400000 */
[----:B------:R-:W-:Y:S01]  /*82c0*/  ISETP.GT.AND P2, PT, R0, RZ, P0 ;  /* 0x000000ff0000720c */ /* 0x000fe20000744270 */
[-C--:B------:R-:W-:Y:S01]  /*82d0*/  FMUL R55, R55, R8.reuse ;  /* 0x0000000837377220 */ /* 0x080fe20000400000 */
[----:B------:R-:W-:Y:S01]  /*82e0*/  F2FP.BF16.F32.PACK_AB R45, RZ, R45 ;  /* 0x0000002dff2d723e */ /* 0x000fe200000010ff */
[----:B------:R-:W-:Y:S01]  /*82f0*/  FMUL R56, R56, R8 ;  /* 0x0000000838387220 */ /* 0x000fe20000400000 */
[----:B------:R-:W-:Y:S01]  /*8300*/  F2FP.BF16.F32.PACK_AB R46, RZ, R46 ;  /* 0x0000002eff2e723e */ /* 0x000fe200000010ff */
[----:B------:R-:W-:Y:S01]  /*8310*/  FMUL R57, R57, R8 ;  /* 0x0000000839397220 */ /* 0x000fe20000400000 */
[----:B------:R-:W-:Y:S01]  /*8320*/  F2FP.BF16.F32.PACK_AB R47, RZ, R47 ;  /* 0x0000002fff2f723e */ /* 0x000fe200000010ff */
[----:B0-----:R-:W-:Y:S01]  /*8330*/  @P4 IMAD.MOV.U32 R2, RZ, RZ, R4 ;  /* 0x000000ffff024224 */ /* 0x001fe200078e0004 */
[----:B------:R-:W-:Y:S01]  /*8340*/  F2FP.BF16.F32.PACK_AB R48, RZ, R48 ;  /* 0x00000030ff30723e */ /* 0x000fe200000010ff */
[----:B------:R-:W-:Y:S01]  /*8350*/  @P4 IMAD.MOV.U32 R3, RZ, RZ, R5 ;  /* 0x000000ffff034224 */ /* 0x000fe200078e0005 */
[----:B------:R-:W-:Y:S01]  /*8360*/  F2FP.BF16.F32.PACK_AB R49, RZ, R49 ;  /* 0x00000031ff31723e */ /* 0x000fe200000010ff */
[----:B------:R-:W-:Y:S01]  /*8370*/  FMUL R58, R58, R8 ;  /* 0x000000083a3a7220 */ /* 0x000fe20000400000 */
[----:B------:R-:W-:Y:S01]  /*8380*/  F2FP.BF16.F32.PACK_AB R50, RZ, R50 ;  /* 0x00000032ff32723e */ /* 0x000fe200000010ff */
[-C--:B------:R-:W-:Y:S01]  /*8390*/  FMUL R59, R59, R8.reuse ;  /* 0x000000083b3b7220 */ /* 0x080fe20000400000 */
[----:B------:R0:W-:Y:S01]  /*83a0*/  @P4 STG.E.U16 desc[UR12][R2.64+0xf0], R150 ;  /* 0x0000f09602004986 */ /* 0x0001e2000c10150c */
[----:B------:R-:W-:Y:S01]  /*83b0*/  ISETP.GT.AND P4, PT, R0, RZ, P1 ;  /* 0x000000ff0000720c */ /* 0x000fe20000f84270 */
[-C--:B------:R-:W-:Y:S01]  /*83c0*/  FMUL R60, R60, R8.reuse ;  /* 0x000000083c3c7220 */ /* 0x080fe20000400000 */
[----:B------:R-:W-:Y:S01]  /*83d0*/  F2FP.BF16.F32.PACK_AB R51, RZ, R51 ;  /* 0x00000033ff33723e */ /* 0x000fe200000010ff */
[----:B------:R-:W-:Y:S01]  /*83e0*/  @P3 STG.E.U16 desc[UR12][R4.64+0xf2], R151 ;  /* 0x0000f29704003986 */ /* 0x000fe2000c10150c */
[----:B------:R-:W-:Y:S01]  /*83f0*/  IADD3 R6, P3, R10, R9, RZ ;  /* 0x000000090a067210 */ /* 0x000fe20007f7e0ff */
[----:B------:R-:W-:Y:S01]  /*8400*/  FMUL R61, R61, R8 ;  /* 0x000000083d3d7220 */ /* 0x000fe20000400000 */
[----:B------:R-:W-:Y:S01]  /*8410*/  F2FP.BF16.F32.PACK_AB R52, RZ, R52 ;  /* 0x00000034ff34723e */ /* 0x000fe200000010ff */
[----:B------:R-:W-:Y:S01]  /*8420*/  @P5 STG.E.U16 desc[UR12][R10.64+0x2], R25 ;  /* 0x000002190a005986 */ /* 0x000fe2000c10150c */
[C---:B------:R-:W-:Y:S01]  /*8430*/  ISETP.GT.AND P5, PT, R0.reuse, 0x9, P1 ;  /* 0x000000090000780c */ /* 0x040fe20000fa4270 */
[----:B------:R-:W-:Y:S01]  /*8440*/  IMAD.X R7, R11, 0x1, R7, P3 ;  /* 0x000000010b077824 */ /* 0x000fe200018e0607 */
        /* <DEDUP_REMOVED lines=13> */
[----:B0-----:R-:W-:Y:S01]  /*8520*/  @P3 IMAD.MOV.U32 R2, RZ, RZ, R6 ;  /* 0x000000ffff023224 */ /* 0x001fe200078e0006 */
[----:B------:R-:W-:Y:S01]  /*8530*/  F2FP.BF16.F32.PACK_AB R57, RZ, R57 ;  /* 0x00000039ff39723e */ /* 0x000fe200000010ff */
[----:B------:R-:W-:Y:S01]  /*8540*/  @P3 IMAD.MOV.U32 R3, RZ, RZ, R7 ;  /* 0x000000ffff033224 */ /* 0x000fe200078e0007 */
[----:B------:R-:W-:Y:S01]  /*8550*/  F2FP.BF16.F32.PACK_AB R58, RZ, R58 ;  /* 0x0000003aff3a723e */ /* 0x000fe200000010ff */
[-C--:B------:R-:W-:Y:S01]  /*8560*/  FMUL R66, R66, R8.reuse ;  /* 0x0000000842427220 */ /* 0x080fe20000400000 */
[----:B------:R-:W-:Y:S01]  /*8570*/  F2FP.BF16.F32.PACK_AB R59, RZ, R59 ;  /* 0x0000003bff3b723e */ /* 0x000fe200000010ff */
[-C--:B------:R-:W-:Y:S01]  /*8580*/  FMUL R67, R67, R8.reuse ;  /* 0x0000000843437220 */ /* 0x080fe20000400000 */
[----:B------:R0:W-:Y:S01]  /*8590*/  @P3 STG.E.U16 desc[UR12][R2.64+0x2], R27 ;  /* 0x0000021b02003986 */ /* 0x0001e2000c10150c */
        /* <DEDUP_REMOVED lines=21> */
[----:B------:R-:W-:Y:S01]  /*86f0*/  FMUL R73, R73, R8 ;  /* 0x0000000849497220 */ /* 0x000fe20000400000 */
[----:B------:R-:W-:Y:S01]  /*8700*/  F2FP.BF16.F32.PACK_AB R65, RZ, R65 ;  /* 0x00000041ff41723e */ /* 0x000fe200000010ff */
[----:B------:R-:W-:Y:S01]  /*8710*/  @P5 STG.E.U16 desc[UR12][R10.64+0x22], R33 ;  /* 0x000022210a005986 */ /* 0x000fe2000c10150c */
[----:B------:R-:W-:Y:S01]  /*8720*/  ISETP.GT.AND P5, PT, R0, 0x19, P1 ;  /* 0x000000190000780c */ /* 0x000fe20000fa4270 */
[--C-:B0-----:R-:W-:Y:S01]  /*8730*/  @P2 IMAD.MOV.U32 R2, RZ, RZ, R12.reuse ;  /* 0x000000ffff022224 */ /* 0x101fe200078e000c */
[----:B------:R-:W-:Y:S01]  /*8740*/  F2FP.BF16.F32.PACK_AB R66, RZ, R66 ;  /* 0x00000042ff42723e */ /* 0x000fe200000010ff */
[--C-:B------:R-:W-:Y:S01]  /*8750*/  @P2 IMAD.MOV.U32 R3, RZ, RZ, R13.reuse ;  /* 0x000000ffff032224 */ /* 0x100fe200078e000d */
[----:B------:R-:W-:Y:S01]  /*8760*/  F2FP.BF16.F32.PACK_AB R67, RZ, R67 ;  /* 0x00000043ff43723e */ /* 0x000fe200000010ff */
[----:B------:R-:W-:Y:S01]  /*8770*/  FMUL R74, R74, R8 ;  /* 0x000000084a4a7220 */ /* 0x000fe20000400000 */
[----:B------:R-:W-:Y:S01]  /*8780*/  F2FP.BF16.F32.PACK_AB R68, RZ, R68 ;  /* 0x00000044ff44723e */ /* 0x000fe200000010ff */
[-C--:B------:R-:W-:Y:S01]  /*8790*/  FMUL R75, R75, R8.reuse ;  /* 0x000000084b4b7220 */ /* 0x080fe20000400000 */
[----:B------:R0:W-:Y:S01]  /*87a0*/  @P2 STG.E.U16 desc[UR12][R2.64+0x20], R34 ;  /* 0x0000202202002986 */ /* 0x0001e2000c10150c */
        /* <DEDUP_REMOVED lines=9> */
[----:B------:R-:W-:Y:S01]  /*8840*/  FMUL R80, R80, R8 ;  /* 0x0000000850507220 */ /* 0x000fe20000400000 */
[----:B------:R-:W-:Y:S01]  /*8850*/  F2FP.BF16.F32.PACK_AB R73, RZ, R73 ;  /* 0x00000049ff49723e */ /* 0x000fe200000010ff */
[--C-:B0-----:R-:W-:Y:S01]  /*8860*/  @P3 IMAD.MOV.U32 R2, RZ, RZ, R12.reuse ;  /* 0x000000ffff023224 */ /* 0x101fe200078e000c */
[----:B------:R-:W-:Y:S01]  /*8870*/  F2FP.BF16.F32.PACK_AB R74, RZ, R74 ;  /* 0x0000004aff4a723e */ /* 0x000fe200000010ff */
[--C-:B------:R-:W-:Y:S01]  /*8880*/  @P3 IMAD.MOV.U32 R3, RZ, RZ, R13.reuse ;  /* 0x000000ffff033224 */ /* 0x100fe200078e000d */
[----:B------:R-:W-:Y:S01]  /*8890*/  ISETP.GT.AND P6, PT, R0, 0x68, P0 ;  /* 0x000000680000780c */ /* 0x000fe200007c4270 */
[-C--:B------:R-:W-:Y:S01]  /*88a0*/  FMUL R81, R81, R8.reuse ;  /* 0x0000000851517220 */ /* 0x080fe20000400000 */
[----:B------:R-:W-:Y:S01]  /*88b0*/  F2FP.BF16.F32.PACK_AB R75, RZ, R75 ;  /* 0x0000004bff4b723e */ /* 0x000fe200000010ff */
[-C--:B------:R-:W-:Y:S01]  /*88c0*/  FMUL R82, R82, R8.reuse ;  /* 0x0000000852527220 */ /* 0x080fe20000400000 */
[----:B------:R0:W-:Y:S01]  /*88d0*/  @P3 STG.E.U16 desc[UR12][R2.64+0x22], R35 ;  /* 0x0000222302003986 */ /* 0x0001e2000c10150c */
        /* <DEDUP_REMOVED lines=17> */
[----:B------:R-:W-:Y:S01]  /*89f0*/  FMUL R8, R87, R8 ;  /* 0x0000000857087220 */ /* 0x000fe20000400000 */
[----:B------:R0:W-:Y:S01]  /*8a00*/  @P2 STG.E.U16 desc[UR12][R2.64+0x30], R38 ;  /* 0x0000302602002986 */ /* 0x0001e2000c10150c */
[----:B------:R-:W-:-:S02]  /*8a10*/  ISETP.GT.AND P2, PT, R0, 0x20, P0 ;  /* 0x000000200000780c */ /* 0x000fc40000744270 */
[----:B------:R-:W-:Y:S02]  /*8a20*/  F2FP.BF16.F32.PACK_AB R82, RZ, R82 ;  /* 0x00000052ff52723e */ /* 0x000fe400000010ff */
[----:B------:R-:W-:Y:S02]  /*8a30*/  F2FP.BF16.F32.PACK_AB R83, RZ, R83 ;  /* 0x00000053ff53723e */ /* 0x000fe400000010ff */
[----:B------:R-:W-:Y:S02]  /*8a40*/  F2FP.BF16.F32.PACK_AB R84, RZ, R84 ;  /* 0x00000054ff54723e */ /* 0x000fe400000010ff */
[----:B------:R-:W-:Y:S02]  /*8a50*/  F2FP.BF16.F32.PACK_AB R85, RZ, R85 ;  /* 0x00000055ff55723e */ /* 0x000fe400000010ff */
[----:B------:R-:W-:Y:S01]  /*8a60*/  F2FP.BF16.F32.PACK_AB R86, RZ, R86 ;  /* 0x00000056ff56723e */ /* 0x000fe200000010ff */
[----:B0-----:R-:W-:Y:S02]  /*8a70*/  @P3 IMAD.MOV.U32 R2, RZ, RZ, R12 ;  /* 0x000000ffff023224 */ /* 0x001fe400078e000c */
[----:B------:R-:W-:-:S05]  /*8a80*/  @P3 IMAD.MOV.U32 R3, RZ, RZ, R13 ;  /* 0x000000ffff033224 */ /* 0x000fca00078e000d */
[----:B------:R0:W-:Y:S01]  /*8a90*/  @P3 STG.E.U16 desc[UR12][R2.64+0x32], R39 ;  /* 0x0000322702003986 */ /* 0x0001e2000c10150c */
[----:B------:R-:W-:-:S03]  /*8aa0*/  ISETP.GT.AND P3, PT, R0, 0x21, P0 ;  /* 0x000000210000780c */ /* 0x000fc60000764270 */
[----:B------:R-:W-:Y:S01]  /*8ab0*/  @P4 STG.E.U16 desc[UR12][R10.64+0x40], R40 ;  /* 0x000040280a004986 */ /* 0x000fe2000c10150c */
[----:B------:R-:W-:-:S03]  /*8ac0*/  ISETP.GT.AND P4, PT, R0, 0x28, P1 ;  /* 0x000000280000780c */ /* 0x000fc60000f84270 */
[----:B------:R-:W-:Y:S01]  /*8ad0*/  @P5 STG.E.U16 desc[UR12][R10.64+0x42], R41 ;  /* 0x000042290a005986 */ /* 0x000fe2000c10150c */
[----:B------:R-:W-:Y:S01]  /*8ae0*/  ISETP.GT.AND P5, PT, R0, 0x29, P1 ;  /* 0x000000290000780c */ /* 0x000fe20000fa4270 */
[----:B0-----:R-:W-:Y:S02]  /*8af0*/  @P2 IMAD.MOV.U32 R2, RZ, RZ, R12 ;  /* 0x000000ffff022224 */ /* 0x001fe400078e000c */
[----:B------:R-:W-:-:S05]  /*8b00*/  @P2 IMAD.MOV.U32 R3, RZ, RZ, R13 ;  /* 0x000000ffff032224 */ /* 0x000fca00078e000d */
[----:B------:R0:W-:Y:S01]  /*8b10*/  @P2 STG.E.U16 desc[UR12][R2.64+0x40], R42 ;  /* 0x0000402a02002986 */ /* 0x0001e2000c10150c */
[----:B------:R-:W-:Y:S01]  /*8b20*/  ISETP.GT.AND P2, PT, R0, 0x28, P0 ;  /* 0x000000280000780c */ /* 0x000fe20000744270 */
        /* <DEDUP_REMOVED lines=111> */
[C---:B------:R-:W-:Y:S02]  /*9220*/  ISETP.GT.AND P3, PT, R0.reuse, 0x78, P1 ;  /* 0x000000780000780c */ /* 0x040fe40000f64270 */
[C---:B------:R-:W-:Y:S01]  /*9230*/  ISETP.GT.AND P1, PT, R0.reuse, 0x79, P1 ;  /* 0x000000790000780c */ /* 0x040fe20000f24270 */
[----:B------:R-:W-:Y:S01]  /*9240*/  @P4 STG.E.U16 desc[UR12][R10.64+0xe0], R80 ;  /* 0x0000e0500a004986 */ /* 0x000fe2000c10150c */
[C---:B------:R-:W-:Y:S02]  /*9250*/  ISETP.GT.AND P4, PT, R0.reuse, 0x71, P0 ;  /* 0x000000710000780c */ /* 0x040fe40000784270 */
[----:B------:R-:W-:Y:S01]  /*9260*/  ISETP.GT.AND P0, PT, R0, 0x79, P0 ;  /* 0x000000790000780c */ /* 0x000fe20000704270 */
[----:B------:R-:W-:Y:S01]  /*9270*/  @P2 STG.E.U16 desc[UR12][R10.64+0xe2], R81 ;  /* 0x0000e2510a002986 */ /* 0x000fe2000c10150c */
[----:B0-----:R-:W-:Y:S02]  /*9280*/  @P5 IMAD.MOV.U32 R2, RZ, RZ, R12 ;  /* 0x000000ffff025224 */ /* 0x001fe400078e000c */
[----:B------:R-:W-:-:S05]  /*9290*/  @P5 IMAD.MOV.U32 R3, RZ, RZ, R13 ;  /* 0x000000ffff035224 */ /* 0x000fca00078e000d */
[----:B------:R0:W-:Y:S02]  /*92a0*/  @P5 STG.E.U16 desc[UR12][R2.64+0xe0], R82 ;  /* 0x0000e05202005986 */ /* 0x0001e4000c10150c */
[----:B0-----:R-:W-:Y:S02]  /*92b0*/  @P4 IMAD.MOV.U32 R2, RZ, RZ, R12 ;  /* 0x000000ffff024224 */ /* 0x001fe400078e000c */
[----:B------:R-:W-:-:S05]  /*92c0*/  @P4 IMAD.MOV.U32 R3, RZ, RZ, R13 ;  /* 0x000000ffff034224 */ /* 0x000fca00078e000d */
[----:B------:R0:W-:Y:S04]  /*92d0*/  @P4 STG.E.U16 desc[UR12][R2.64+0xe2], R83 ;  /* 0x0000e25302004986 */ /* 0x0001e8000c10150c */
[----:B------:R1:W-:Y:S04]  /*92e0*/  @P3 STG.E.U16 desc[UR12][R10.64+0xf0], R84 ;  /* 0x0000f0540a003986 */ /* 0x0003e8000c10150c */
[----:B------:R1:W-:Y:S01]  /*92f0*/  @P1 STG.E.U16 desc[UR12][R10.64+0xf2], R85 ;  /* 0x0000f2550a001986 */ /* 0x0003e2000c10150c */
[----:B0-----:R-:W-:Y:S02]  /*9300*/  @P6 IMAD.MOV.U32 R2, RZ, RZ, R12 ;  /* 0x000000ffff026224 */ /* 0x001fe400078e000c */
[----:B------:R-:W-:-:S05]  /*9310*/  @P6 IMAD.MOV.U32 R3, RZ, RZ, R13 ;  /* 0x000000ffff036224 */ /* 0x000fca00078e000d */
[----:B------:R1:W-:Y:S01]  /*9320*/  @P6 STG.E.U16 desc[UR12][R2.64+0xf0], R86 ;  /* 0x0000f05602006986 */ /* 0x0003e2000c10150c */
[----:B------:R-:W-:Y:S05]  /*9330*/  @!P0 EXIT ;  /* 0x000000000000894d */ /* 0x000fea0003800000 */
[----:B------:R-:W-:-:S05]  /*9340*/  F2FP.BF16.F32.PACK_AB R8, RZ, R8 ;  /* 0x00000008ff08723e */ /* 0x000fca00000010ff */
[----:B------:R-:W-:Y:S01]  /*9350*/  STG.E.U16 desc[UR12][R12.64+0xf2], R8 ;  /* 0x0000f2080c007986 */ /* 0x000fe2000c10150c */
[----:B------:R-:W-:Y:S05]  /*9360*/  EXIT ;  /* 0x000000000000794d */ /* 0x000fea0003800000 */
.L_x_14:
[----:B------:R-:W-:-:S13]  /*9370*/  ISETP.NE.AND P0, PT, R5, RZ, PT ;  /* 0x000000ff0500720c */ /* 0x000fda0003f05270 */
[----:B------:R-:W-:Y:S05]  /*9380*/  @P0 EXIT ;  /* 0x000000000000094d */ /* 0x000fea0003800000 */
[----:B------:R-:W-:Y:S01]  /*9390*/  ELECT P0, URZ, PT ;  /* 0x00000000003f782f */ /* 0x000fe20003800000 */
[----:B------:R-:W-:-:S12]  /*93a0*/  BSSY B0, `(.L_x_279) ;  /* 0x0000086000007945 */ /* 0x000fd80003800000 */
[----:B------:R-:W-:Y:S05]  /*93b0*/  @!P0 BRA `(.L_x_280) ;  /* 0x0000000800108947 */ /* 0x000fea0003800000 */
[----:B------:R-:W-:-:S13]  /*93c0*/  ISETP.GE.AND P0, PT, R3, 0x1, PT ;  /* 0x000000010300780c */ /* 0x000fda0003f06270 */
[----:B------:R-:W-:Y:S05]  /*93d0*/  @!P0 BRA `(.L_x_280) ;  /* 0x0000000800088947 */ /* 0x000fea0003800000 */
[----:B------:R-:W4:Y:S01]  /*93e0*/  S2R R5, SR_CgaCtaId ;  /* 0x0000000000057919 */ /* 0x000f220000008800 */
[----:B------:R-:W-:Y:S01]  /*93f0*/  IMAD.SHL.U32 R22, R12, 0x80, RZ ;  /* 0x000000800c167824 */ /* 0x000fe200078e00ff */
[----:B------:R-:W-:Y:S01]  /*9400*/  ULDC UR4, c[0x0][0x384] ;  /* 0x0000e10000047ab9 */ /* 0x000fe20000000800 */
[----:B------:R-:W-:Y:S01]  /*9410*/  LOP3.LUT P0, RZ, R11, 0x1f, RZ, 0xc0, !PT ;  /* 0x0000001f0bff7812 */ /* 0x000fe2000780c0ff */
[----:B------:R-:W-:Y:S01]  /*9420*/  ULDC UR5, c[0x0][0x388] ;  /* 0x0000e20000057ab9 */ /* 0x000fe20000000800 */
[C---:B------:R-:W-:Y:S01]  /*9430*/  ISETP.NE.AND P1, PT, R14.reuse, RZ, PT ;  /* 0x000000ff0e00720c */ /* 0x040fe20003f25270 */
[----:B------:R-:W-:Y:S01]  /*9440*/  VIADD R24, R3, 0x1 ;  /* 0x0000000103187836 */ /* 0x000fe20000000000 */
[----:B------:R-:W-:Y:S01]  /*9450*/  ISETP.NE.OR P0, PT, R14, RZ, !P0 ;  /* 0x000000ff0e00720c */ /* 0x000fe20004705670 */
[----:B01----:R-:W-:Y:S01]  /*9460*/  IMAD.MOV.U32 R6, RZ, RZ, 0x1 ;  /* 0x00000001ff067424 */ /* 0x003fe200078e00ff */
[----:B------:R-:W-:Y:S01]  /*9470*/  LOP3.LUT R23, R2, 0x2, RZ, 0xfc, !PT ;  /* 0x0000000202177812 */ /* 0x000fe200078efcff */
[----:B------:R-:W-:Y:S01]  /*9480*/  IMAD.MOV.U32 R7, RZ, RZ, RZ ;  /* 0x000000ffff077224 */ /* 0x000fe200078e00ff */
[----:B--23-5:R-:W-:-:S02]  /*9490*/  CS2R R8, SRZ ;  /* 0x0000000000087805 */ /* 0x02cfc4000001ff00 */
[----:B------:R-:W-:Y:S01]  /*94a0*/  CS2R R10, SRZ ;  /* 0x00000000000a7805 */ /* 0x000fe2000001ff00 */
[----:B----4-:R-:W-:-:S05]  /*94b0*/  IMAD.SHL.U32 R0, R5, 0x40, RZ ;  /* 0x0000004005007824 */ /* 0x010fca00078e00ff */
[----:B------:R-:W-:-:S05]  /*94c0*/  LOP3.LUT R0, R0, 0x40, RZ, 0xc0, !PT ;  /* 0x0000004000007812 */ /* 0x000fca00078ec0ff */
[----:B------:R-:W-:Y:S02]  /*94d0*/  IMAD R4, R13, 0x80, R0 ;  /* 0x000000800d047824 */ /* 0x000fe400078e0200 */
[----:B------:R-:W-:Y:S02]  /*94e0*/  IMAD.SHL.U32 R0, R5, 0x800, RZ ;  /* 0x0000080005007824 */ /* 0x000fe400078e00ff */
[----:B------:R-:W-:-:S03]  /*94f0*/  IMAD.HI.U32 R5, R22, UR4, RZ ;  /* 0x0000000416057c27 */ /* 0x000fc6000f8e00ff */
[----:B------:R-:W-:Y:S02]  /*9500*/  LOP3.LUT R0, R0, 0x800, RZ, 0xc0, !PT ;  /* 0x0000080000007812 */ /* 0x000fe400078ec0ff */
[----:B------:R-:W-:-:S07]  /*9510*/  SHF.R.U32.HI R5, RZ, UR5, R5 ;  /* 0x00000005ff057c19 */ /* 0x000fce0008011605 */
.L_x_284:
[----:B------:R-:W0:Y:S01]  /*9520*/  S2R R13, SR_CgaCtaId ;  /* 0x00000000000d7919 */ /* 0x000e220000008800 */
[----:B------:R-:W-:-:S04]  /*9530*/  MOV R12, 0x400 ;  /* 0x00000400000c7802 */ /* 0x000fc80000000f00 */
[----:B0-----:R-:W-:Y:S02]  /*9540*/  LEA R14, R13, R12, 0x18 ;  /* 0x0000000c0d0e7211 */ /* 0x001fe400078ec0ff */
[----:B------:R-:W-:-:S03]  /*9550*/  SHF.L.U32 R12, R6, 0x1f, RZ ;  /* 0x0000001f060c7819 */ /* 0x000fc600000006ff */
[----:B------:R-:W-:-:S07]  /*9560*/  IMAD R13, R7, 0x8, R14 ;  /* 0x00000008070d7824 */ /* 0x000fce00078e020e */
.L_x_281:
[----:B0-----:R0:W1:Y:S02]  /*9570*/  SYNCS.PHASECHK.TRANS64.TRYWAIT P2, [R13+URZ+0x38070], R12 ;  /* 0x0380700c0d0075a7 */ /* 0x001064000804017f */
[----:B-1----:R-:W-:Y:S05]  /*9580*/  @!P2 NANOSLEEP.SYNCS 0x989680 ;  /* 0x009896800000a95d */ /* 0x002fea0003900000 */
[----:B------:R-:W1:Y:S02]  /*9590*/  @!P2 SYNCS.PHASECHK.TRANS64 P2, [R13+URZ+0x38070], R12 ;  /* 0x0380700c0d00a5a7 */ /* 0x000e64000804007f */
[----:B-1----:R-:W-:Y:S05]  /*95a0*/  @!P2 BRA `(.L_x_281) ;  /* 0xfffffffc00f0a947 */ /* 0x002fea000383ffff */
[----:B0-----:R-:W0:Y:S02]  /*95b0*/  @!P1 LDC R12, c[0x0][0x580] ;  /* 0x00016000ff0c9b82 */ /* 0x001e240000000800 */
[----:B0-----:R0:W-:Y:S02]  /*95c0*/  @!P1 SYNCS.ARRIVE.TRANS64 RZ, [R13+URZ+0x38000], R12 ;  /* 0x0380000c0dff99a7 */ /* 0x0011e4000800003f */
[----:B0-----:R-:W-:-:S04]  /*95d0*/  PRMT R12, R23, 0x9910, RZ ;  /* 0x00009910170c7816 */ /* 0x001fc800000000ff */
[----:B------:R-:W-:-:S13]  /*95e0*/  ISETP.NE.AND P2, PT, R12, 0x2, PT ;  /* 0x000000020c00780c */ /* 0x000fda0003f45270 */
[----:B------:R-:W-:Y:S05]  /*95f0*/  @P2 BRA `(.L_x_282) ;  /* 0x0000000000042947 */ /* 0x000fea0003800000 */
[----:B------:R-:W-:Y:S01]  /*9600*/  BPT.TRAP 0x1 ;  /* 0x000000040000795c */ /* 0x000fe20000300000 */
.L_x_282:
[----:B------:R-:W-:Y:S05]  /*9610*/  @P0 BRA `(.L_x_283) ;  /* 0x0000000000040947 */ /* 0x000fea0003800000 */
[----:B------:R-:W-:Y:S01]  /*9620*/  BPT.TRAP 0x1 ;  /* 0x000000040000795c */ /* 0x000fe20000300000 */
.L_x_283:
[----:B------:R-:W0:Y:S01]  /*9630*/  LDC R15, c[0x0][0x380] ;  /* 0x0000e000ff0f7b82 */ /* 0x000e220000000800 */
[----:B------:R-:W-:Y:S01]  /*9640*/  R2UR UR4, R5 ;  /* 0x00000000050472ca */ /* 0x000fe200000e0000 */
[----:B------:R-:W-:Y:S01]  /*9650*/  ULDC UR24, c[0x0][0x38c] ;  /* 0x0000e30000187ab9 */ /* 0x000fe20000000800 */
[----:B------:R-:W-:Y:S01]  /*9660*/  R2UR UR13, R22 ;  /* 0x00000000160d72ca */ /* 0x000fe200000e0000 */
[----:B------:R-:W-:Y:S01]  /*9670*/  UISETP.NE.AND UP0, UPT, UR24, 0x1, UPT ;  /* 0x000000011800788c */ /* 0x000fe2000bf05270 */
[----:B------:R-:W-:Y:S01]  /*9680*/  R2UR UR17, R13 ;  /* 0x000000000d1172ca */ /* 0x000fe200000e0000 */
[----:B------:R-:W-:Y:S01]  /*9690*/  ULDC UR12, c[0x0][0x3ec] ;  /* 0x0000fb00000c7ab9 */ /* 0x000fe20000000800 */
[----:B------:R-:W-:Y:S01]  /*96a0*/  R2UR UR10, R14 ;  /* 0x000000000e0a72ca */ /* 0x000fe200000e0000 */
[----:B------:R-:W1:Y:S01]  /*96b0*/  LDC.64 R16, c[0x0][0x3f8] ;  /* 0x0000fe00ff107b82 */ /* 0x000e620000000a00 */
[----:B------:R-:W-:Y:S01]  /*96c0*/  R2UR UR16, R7 ;  /* 0x00000000071072ca */ /* 0x000fe200000e0000 */
[----:B------:R-:W-:Y:S01]  /*96d0*/  VIADD R24, R24, 0xffffffff ;  /* 0xffffffff18187836 */ /* 0x000fe20000000000 */
[----:B------:R-:W-:Y:S01]  /*96e0*/  R2UR UR18, R10 ;  /* 0x000000000a1272ca */ /* 0x000fe200000e0000 */
[----:B------:R-:W-:Y:S01]  /*96f0*/  ULDC.64 UR28, c[0x0][0x198] ;  /* 0x00006600001c7ab9 */ /* 0x000fe20000000a00 */
[----:B------:R-:W-:Y:S01]  /*9700*/  ULDC.64 UR20, c[0x0][0x3f0] ;  /* 0x0000fc0000147ab9 */ /* 0x000fe20000000a00 */
[----:B------:R-:W-:Y:S01]  /*9710*/  UMOV UR31, 0x30000 ;  /* 0x00030000001f7882 */ /* 0x000fe20000000000 */
[----:B------:R-:W-:Y:S01]  /*9720*/  @UP0 ULDC.64 UR8, c[0x0][0x390] ;  /* 0x0000e40000080ab9 */ /* 0x000fe20000000a00 */
[----:B------:R-:W1:Y:S01]  /*9730*/  LDC.64 R18, c[0x0][0x3d0] ;  /* 0x0000f400ff127b82 */ /* 0x000e620000000a00 */
[----:B------:R-:W-:Y:S01]  /*9740*/  ISETP.GT.AND P6, PT, R24, 0x1, PT ;  /* 0x000000011800780c */ /* 0x000fe20003fc4270 */
[----:B------:R-:W-:Y:S01]  /*9750*/  UIADD3 UR17, UR17, 0x38000, URZ ;  /* 0x0003800011117890 */ /* 0x000fe2000fffe03f */
[----:B------:R-:W-:Y:S01]  /*9760*/  UMOV UR26, 0x0 ;  /* 0x00000000001a7882 */ /* 0x000fe20000000000 */
[----:B------:R-:W-:-:S02]  /*9770*/  UMOV UR27, 0x10000000 ;  /* 0x10000000001b7882 */ /* 0x000fc40000000000 */
[----:B------:R-:W-:Y:S01]  /*9780*/  ULEA UR16, UR16, UR10, 0xd ;  /* 0x0000000a10107291 */ /* 0x000fe2000f8e683f */
[----:B0-----:R-:W-:Y:S01]  /*9790*/  ISETP.NE.AND P2, PT, R15, 0x1, PT ;  /* 0x000000010f00780c */ /* 0x001fe20003f45270 */
[----:B------:R-:W0:Y:S01]  /*97a0*/  LDC R20, c[0x0][0x400] ;  /* 0x00010000ff147b82 */ /* 0x000e220000000800 */
[----:B------:R-:W-:-:S11]  /*97b0*/  USHF.L.U32 UR18, UR18, 0x5, URZ ;  /* 0x0000000512127899 */ /* 0x000fd6000800063f */
[----:B------:R-:W-:Y:S01]  /*97c0*/  @P2 IMAD.U32 R12, RZ, RZ, UR4 ;  /* 0x00000004ff0c2e24 */ /* 0x000fe2000f8e00ff */
[----:B------:R-:W-:Y:S01]  /*97d0*/  ULDC.64 UR4, c[0x0][0x3c8] ;  /* 0x0000f20000047ab9 */ /* 0x000fe20000000a00 */
[----:B-1----:R-:W-:-:S03]  /*97e0*/  IMAD R13, R9, R18, R17 ;  /* 0x00000012090d7224 */ /* 0x002fc600078e0211 */
[----:B------:R-:W-:Y:S01]  /*97f0*/  @P2 R2UR UR13, R12 ;  /* 0x000000000c0d22ca */ /* 0x000fe200000e0000 */
[C---:B------:R-:W-:Y:S02]  /*9800*/  IMAD R12, R7.reuse, 0x1000, R0 ;  /* 0x00001000070c7824 */ /* 0x040fe400078e0200 */
[----:B------:R-:W-:Y:S02]  /*9810*/  VIADD R7, R7, 0x1 ;  /* 0x0000000107077836 */ /* 0x000fe40000000000 */
[----:B------:R-:W-:Y:S02]  /*9820*/  IMAD R21, R12, 0x2, R14 ;  /* 0x000000020c157824 */ /* 0x000fe400078e020e */
[----:B------:R-:W-:Y:S01]  /*9830*/  IMAD R12, R11, UR5, R16 ;  /* 0x000000050b0c7c24 */ /* 0x000fe2000f8e0210 */
[----:B------:R-:W-:Y:S01]  /*9840*/  ULDC UR5, c[0x0][0x398] ;  /* 0x0000e60000057ab9 */ /* 0x000fe20000000800 */
[----:B------:R-:W1:Y:S01]  /*9850*/  LDC.64 R16, c[0x0][0x3e0] ;  /* 0x0000f800ff107b82 */ /* 0x000e620000000a00 */
[----:B------:R-:W-:Y:S01]  /*9860*/  VIADD R14, R10, 0x1 ;  /* 0x000000010a0e7836 */ /* 0x000fe20000000000 */
[----:B------:R-:W-:Y:S01]  /*9870*/  R2UR UR23, R21 ;  /* 0x00000000151772ca */ /* 0x000fe200000e0000 */
[----:B------:R-:W-:Y:S01]  /*9880*/  IMAD.U32 R13, R13, 0x20, R12 ;  /* 0x000000200d0d7824 */ /* 0x000fe200078e000c */
[----:B------:R-:W-:Y:S01]  /*9890*/  UIMAD.WIDE.U32 UR6, UR13, UR8, URZ ;  /* 0x000000080d0672a5 */ /* 0x000fe2000f8e003f */
[----:B0-----:R-:W-:Y:S01]  /*98a0*/  IMAD R10, R8, R19, R20 ;  /* 0x00000013080a7224 */ /* 0x001fe200078e0214 */
[----:B------:R-:W-:Y:S01]  /*98b0*/  ISETP.NE.AND P2, PT, R14, UR15, PT ;  /* 0x0000000f0e007c0c */ /* 0x000fe2000bf45270 */
[----:B------:R-:W-:Y:S01]  /*98c0*/  UIADD3 UR6, -UR13, URZ, URZ ;  /* 0x0000003f0d067290 */ /* 0x000fe2000fffe13f */
[----:B------:R-:W-:Y:S01]  /*98d0*/  ISETP.NE.AND P5, PT, R7, 0xe, PT ;  /* 0x0000000e0700780c */ /* 0x000fe20003fa5270 */
[----:B------:R-:W-:Y:S01]  /*98e0*/  UMOV UR14, UR13 ;  /* 0x0000000d000e7c82 */ /* 0x000fe20008000000 */
[----:B------:R-:W-:Y:S01]  /*98f0*/  @UP0 USHF.R.U32.HI UR14, URZ, UR9, UR7 ;  /* 0x000000093f0e0299 */ /* 0x000fe20008011607 */
[----:B------:R-:W-:Y:S01]  /*9900*/  IMAD.U32 R10, R10, 0x400, R13 ;  /* 0x000004000a0a7824 */ /* 0x000fe200078e000d */
[----:B------:R-:W-:Y:S01]  /*9910*/  UISETP.NE.AND UP0, UPT, UR5, 0x1, UPT ;  /* 0x000000010500788c */ /* 0x000fe2000bf05270 */
[----:B------:R-:W-:Y:S01]  /*9920*/  IMAD R12, R15, UR6, R22 ;  /* 0x000000060f0c7c24 */ /* 0x000fe2000f8e0216 */
[----:B------:R-:W-:Y:S01]  /*9930*/  ULDC.64 UR8, c[0x0][0x3c0] ;  /* 0x0000f00000087ab9 */ /* 0x000fe20000000a00 */
[----:B------:R-:W-:Y:S01]  /*9940*/  VIADD R15, R11, 0x1 ;  /* 0x000000010b0f7836 */ /* 0x000fe20000000000 */
[----:B------:R-:W-:Y:S01]  /*9950*/  R2UR UR25, R10 ;  /* 0x000000000a1972ca */ /* 0x000fe200000e0000 */
[----:B------:R-:W-:Y:S01]  /*9960*/  UMOV UR22, UR14 ;  /* 0x0000000e00167c82 */ /* 0x000fe20008000000 */
[----:B------:R-:W-:Y:S01]  /*9970*/  R2UR UR19, R12 ;  /* 0x000000000c1372ca */ /* 0x000fe200000e0000 */
[----:B------:R-:W-:Y:S01]  /*9980*/  @P2 IMAD.MOV R15, RZ, RZ, R11 ;  /* 0x000000ffff0f2224 */ /* 0x000fe200078e020b */
[----:B------:R-:W-:Y:S01]  /*9990*/  UIADD3 UR7, -UR14, URZ, URZ ;  /* 0x0000003f0e077290 */ /* 0x000fe2000fffe13f */
[----:B------:R-:W-:Y:S01]  /*99a0*/  VIADD R12, R9, 0x1 ;  /* 0x00000001090c7836 */ /* 0x000fe20000000000 */
[----:B------:R-:W-:Y:S01]  /*99b0*/  UIADD3 UR6, UP1, UR28, 0xf0, URZ ;  /* 0x000000f01c067890 */ /* 0x000fe2000ff3e03f */
[----:B------:R-:W-:Y:S01]  /*99c0*/  VIADD R13, R8, 0x1 ;  /* 0x00000001080d7836 */ /* 0x000fe20000000000 */
[----:B-1----:R-:W-:Y:S01]  /*99d0*/  ISETP.NE.AND P3, PT, R15, R16, PT ;  /* 0x000000100f00720c */ /* 0x002fe20003f65270 */
[----:B------:R-:W-:Y:S01]  /*99e0*/  @UP0 ULDC UR10, c[0x0][0x39c] ;  /* 0x0000e700000a0ab9 */ /* 0x000fe20000000800 */
[----:B------:R-:W-:Y:S01]  /*99f0*/  @UP0 ULDC UR30, c[0x0][0x3a0] ;  /* 0x0000e800001e0ab9 */ /* 0x000fe20000000800 */
[----:B------:R-:W-:Y:S01]  /*9a00*/  UIMAD.WIDE.U32 UR10, UR14, UR10, URZ ;  /* 0x0000000a0e0a72a5 */ /* 0x000fe2000f8e003f */
[----:B------:R-:W-:Y:S01]  /*9a10*/  SEL R10, R14, RZ, P2 ;  /* 0x000000ff0e0a7207 */ /* 0x000fe20001000000 */
[----:B------:R-:W-:Y:S01]  /*9a20*/  UIMAD UR7, UR24, UR7, UR13 ;  /* 0x00000007180772a4 */ /* 0x000fe2000f8e020d */
[----:B------:R-:W-:Y:S01]  /*9a30*/  R2UR UR13, R9 ;  /* 0x00000000090d72ca */ /* 0x000fe200000e0000 */
[----:B------:R-:W-:Y:S01]  /*9a40*/  @UP0 USHF.R.U32.HI UR22, URZ, UR30, UR11 ;  /* 0x0000001e3f160299 */ /* 0x000fe2000801160b */
[----:B------:R-:W-:Y:S01]  /*9a50*/  SEL R7, R7, RZ, P5 ;  /* 0x000000ff07077207 */ /* 0x000fe20002800000 */
[----:B------:R-:W-:Y:S01]  /*9a60*/  UIMAD UR19, UR19, UR8, UR12 ;  /* 0x00000008131372a4 */ /* 0x000fe2000f8e020c */
[----:B------:R-:W-:Y:S01]  /*9a70*/  R2UR UR12, R11 ;  /* 0x000000000b0c72ca */ /* 0x000fe200000e0000 */
[----:B------:R-:W-:Y:S01]  /*9a80*/  UIADD3 UR8, -UR22, URZ, URZ ;  /* 0x0000003f16087290 */ /* 0x000fe2000fffe13f */
[----:B------:R-:W-:Y:S01]  /*9a90*/  R2UR UR11, R4 ;  /* 0x00000000040b72ca */ /* 0x000fe200000e0000 */
[----:B------:R-:W-:Y:S01]  /*9aa0*/  @P3 IMAD.MOV R12, RZ, RZ, R9 ;  /* 0x000000ffff0c3224 */ /* 0x000fe200078e0209 */
[----:B------:R-:W-:Y:S01]  /*9ab0*/  UIADD3 UR28, UP2, UR28, 0x270, URZ ;  /* 0x000002701c1c7890 */ /* 0x000fe2000ff5e03f */
[----:B------:R-:W-:Y:S01]  /*9ac0*/  SEL R9, RZ, 0x1, P5 ;  /* 0x00000001ff097807 */ /* 0x000fe20002800000 */
[----:B------:R-:W-:Y:S01]  /*9ad0*/  UIMAD UR5, UR5, UR8, UR14 ;  /* 0x00000008050572a4 */ /* 0x000fe2000f8e020e */
[----:B------:R-:W-:Y:S01]  /*9ae0*/  R2UR UR14, R8 ;  /* 0x00000000080e72ca */ /* 0x000fe200000e0000 */
[----:B------:R-:W-:Y:S01]  /*9af0*/  UIMAD UR20, UR7, UR9, UR20 ;  /* 0x00000009071472a4 */ /* 0x000fe2000f8e0214 */
[----:B------:R-:W-:Y:S01]  /*9b00*/  ISETP.NE.AND P4, PT, R12, R17, PT ;  /* 0x000000110c00720c */ /* 0x000fe20003f85270 */
[----:B------:R-:W-:Y:S01]  /*9b10*/  UIMAD UR21, UR5, UR4, UR21 ;  /* 0x00000004051572a4 */ /* 0x000fe2000f8e0215 */
[----:B------:R-:W-:Y:S01]  /*9b20*/  LOP3.LUT R6, R6, R9, RZ, 0x3c, !PT ;  /* 0x0000000906067212 */ /* 0x000fe200078e3cff */
[----:B------:R-:W-:Y:S01]  /*9b30*/  UIADD3.X UR7, URZ, UR29, URZ, UP1, !UPT ;  /* 0x0000001d3f077290 */ /* 0x000fe20008ffe43f */
[----:B------:R-:W-:Y:S01]  /*9b40*/  SEL R11, R15, RZ, P3 ;  /* 0x000000ff0f0b7207 */ /* 0x000fe20001800000 */
[----:B------:R-:W-:Y:S01]  /*9b50*/  UPRMT UR4, UR25, 0x5410, URZ ;  /* 0x0000541019047896 */ /* 0x000fe2000800003f */
[----:B------:R-:W-:Y:S01]  /*9b60*/  SEL R9, R12, RZ, P4 ;  /* 0x000000ff0c097207 */ /* 0x000fe20002000000 */
[----:B------:R-:W-:-:S02]  /*9b70*/  UIADD3 UR8, UR23, 0x1c000, URZ ;  /* 0x0001c00017087890 */ /* 0x000fc4000fffe03f */
[----:B------:R-:W-:Y:S01]  /*9b80*/  UIADD3.X UR29, URZ, UR29, URZ, UP2, !UPT ;  /* 0x0000001d3f1d7290 */ /* 0x000fe200097fe43f */
[----:B------:R-:W-:Y:S01]  /*9b90*/  UMOV UR9, UR17 ;  /* 0x0000001100097c82 */ /* 0x000fe20008000000 */
[----:B------:R-:W-:Y:S02]  /*9ba0*/  UMOV UR10, UR18 ;  /* 0x00000012000a7c82 */ /* 0x000fe40008000000 */
[----:B------:R-:W-:Y:S01]  /*9bb0*/  @P4 IMAD.MOV R13, RZ, RZ, R8 ;  /* 0x000000ffff0d4224 */ /* 0x000fe200078e0208 */
[----:B------:R4:W-:Y:S03]  /*9bc0*/  UTMALDG.5D.IM2COL [UR16], [UR6], UR4 ;  /* 0x00000010060073b4 */ /* 0x0009e60008060004 */
[----:B------:R-:W-:Y:S01]  /*9bd0*/  IMAD.MOV.U32 R8, RZ, RZ, R13 ;  /* 0x000000ffff087224 */ /* 0x000fe200078e000d */
[----:B------:R4:W-:Y:S02]  /*9be0*/  UTMALDG.5D.MULTICAST [UR8], [UR28], UR31, desc[UR26] ;  /* 0x00001a081c0073b4 */ /* 0x0009e4000802181f */
[----:B----4-:R-:W-:Y:S05]  /*9bf0*/  @P6 BRA `(.L_x_284) ;  /* 0xfffffff800486947 */ /* 0x010fea000383ffff */
.L_x_280:
[----:B------:R-:W-:Y:S05]  /*9c00*/  BSYNC B0 ;  /* 0x0000000000007941 */ /* 0x000fea0003800000 */
.L_x_279:
[----:B------:R-:W-:Y:S01]  /*9c10*/  ISETP.GE.U32.AND P0, PT, R3, 0xe, PT ;  /* 0x0000000e0300780c */ /* 0x000fe20003f06070 */
[----:B------:R-:W-:-:S12]  /*9c20*/  IMAD.MOV.U32 R0, RZ, RZ, 0x1 ;  /* 0x00000001ff007424 */ /* 0x000fd800078e00ff */
[----:B------:R-:W-:Y:S05]  /*9c30*/  @!P0 BRA `(.L_x_285) ;  /* 0x00000000001c8947 */ /* 0x000fea0003800000 */
[----:B------:R-:W-:-:S05]  /*9c40*/  SHF.R.U32.HI R4, RZ, 0x1, R3 ;  /* 0x00000001ff047819 */ /* 0x000fca0000011603 */
[----:B------:R-:W-:-:S05]  /*9c50*/  IMAD.WIDE.U32 R4, R4, -0x6db6db6d, RZ ;  /* 0x9249249304047825 */ /* 0x000fca00078e00ff */
[----:B------:R-:W-:-:S04]  /*9c60*/  SHF.R.U32.HI R0, RZ, 0x2, R5 ;  /* 0x00000002ff007819 */ /* 0x000fc80000011605 */
[----:B------:R-:W-:-:S04]  /*9c70*/  LOP3.LUT R0, R0, 0x1, RZ, 0xc0, !PT ;  /* 0x0000000100007812 */ /* 0x000fc800078ec0ff */
[----:B------:R-:W-:-:S04]  /*9c80*/  ISETP.NE.U32.AND P0, PT, R0, 0x1, PT ;  /* 0x000000010000780c */ /* 0x000fc80003f05070 */
[----:B------:R-:W-:-:S04]  /*9c90*/  ISETP.NE.U32.AND.EX P0, PT, RZ, RZ, PT, P0 ;  /* 0x000000ffff00720c */ /* 0x000fc80003f05100 */
[----:B------:R-:W-:-:S09]  /*9ca0*/  SEL R0, RZ, 0x1, !P0 ;  /* 0x00000001ff007807 */ /* 0x000fd20004000000 */
.L_x_285:
[----:B------:R-:W-:Y:S05]  /*9cb0*/  WARPSYNC.ALL ;  /* 0x0000000000007948 */ /* 0x000fea0003800000 */
[----:B------:R-:W-:-:S13]  /*9cc0*/  ELECT P0, URZ, PT ;  /* 0x00000000003f782f */ /* 0x000fda0003800000 */
[----:B------:R-:W-:Y:S05]  /*9cd0*/  @!P0 EXIT ;  /* 0x000000000000894d */ /* 0x000fea0003800000 */
[----:B------:R-:W-:-:S04]  /*9ce0*/  LOP3.LUT R2, R2, 0x2, RZ, 0xfc, !PT ;  /* 0x0000000202027812 */ /* 0x000fc800078efcff */
[----:B------:R-:W-:-:S13]  /*9cf0*/  ISETP.NE.AND P0, PT, R2, 0x3, PT ;  /* 0x000000030200780c */ /* 0x000fda0003f05270 */
[----:B------:R-:W-:Y:S05]  /*9d00*/  @!P0 BRA `(.L_x_286) ;  /* 0x0000000000048947 */ /* 0x000fea0003800000 */
[----:B------:R-:W-:Y:S01]  /*9d10*/  BPT.TRAP 0x1 ;  /* 0x000000040000795c */ /* 0x000fe20000300000 */
.L_x_286:
[----:B01----:R-:W0:Y:S01]  /*9d20*/  S2R R7, SR_CgaCtaId ;  /* 0x0000000000077919 */ /* 0x003e220000008800 */
[----:B------:R-:W-:Y:S02]  /*9d30*/  SHF.R.U32.HI R4, RZ, 0x1, R3 ;  /* 0x00000001ff047819 */ /* 0x000fe40000011603 */
[----:B------:R-:W-:-:S03]  /*9d40*/  MOV R2, 0x400 ;  /* 0x0000040000027802 */ /* 0x000fc60000000f00 */
[----:B------:R-:W-:-:S05]  /*9d50*/  IMAD.WIDE.U32 R4, R4, -0x6db6db6d, RZ ;  /* 0x9249249304047825 */ /* 0x000fca00078e00ff */
[----:B------:R-:W-:Y:S02]  /*9d60*/  SHF.R.U32.HI R4, RZ, 0x2, R5 ;  /* 0x00000002ff047819 */ /* 0x000fe40000011605 */
[----:B------:R-:W-:-:S03]  /*9d70*/  SHF.L.U32 R5, R0, 0x1f, RZ ;  /* 0x0000001f00057819 */ /* 0x000fc600000006ff */
[----:B------:R-:W-:Y:S01]  /*9d80*/  IMAD R3, R4, -0xe, R3 ;  /* 0xfffffff204037824 */ /* 0x000fe200078e0203 */
[----:B0-----:R-:W-:-:S05]  /*9d90*/  LEA R2, R7, R2, 0x18 ;  /* 0x0000000207027211 */ /* 0x001fca00078ec0ff */
[----:B------:R-:W-:-:S04]  /*9da0*/  VIADD R2, R2, 0x38070 ;  /* 0x0003807002027836 */ /* 0x000fc80000000000 */
[----:B------:R-:W-:-:S07]  /*9db0*/  IMAD R4, R3, 0x8, R2 ;  /* 0x0000000803047824 */ /* 0x000fce00078e0202 */
.L_x_287:
[----:B0-----:R0:W1:Y:S02]  /*9dc0*/  SYNCS.PHASECHK.TRANS64.TRYWAIT P0, [R4+URZ], R5 ;  /* 0x00000005040075a7 */ /* 0x001064000800017f */
[----:B-1----:R-:W-:Y:S05]  /*9dd0*/  @!P0 NANOSLEEP.SYNCS 0x989680 ;  /* 0x009896800000895d */ /* 0x002fea0003900000 */
[----:B------:R-:W1:Y:S02]  /*9de0*/  @!P0 SYNCS.PHASECHK.TRANS64 P0, [R4+URZ], R5 ;  /* 0x00000005040085a7 */ /* 0x000e64000800007f */
[----:B-1----:R-:W-:Y:S05]  /*9df0*/  @!P0 BRA `(.L_x_287) ;  /* 0xfffffffc00f08947 */ /* 0x002fea000383ffff */
[----:B------:R-:W-:-:S05]  /*9e00*/  VIADD R3, R3, 0x1 ;  /* 0x0000000103037836 */ /* 0x000fca0000000000 */
[----:B------:R-:W-:-:S04]  /*9e10*/  ISETP.NE.AND P0, PT, R3, 0xe, PT ;  /* 0x0000000e0300780c */ /* 0x000fc80003f05270 */
[----:B0-----:R-:W-:Y:S02]  /*9e20*/  SEL R5, RZ, 0x1, P0 ;  /* 0x00000001ff057807 */ /* 0x001fe40000000000 */
[----:B------:R-:W-:Y:S02]  /*9e30*/  SEL R3, R3, RZ, P0 ;  /* 0x000000ff03037207 */ /* 0x000fe40000000000 */
[----:B------:R-:W-:-:S03]  /*9e40*/  LOP3.LUT R7, R0, R5, RZ, 0x3c, !PT ;  /* 0x0000000500077212 */ /* 0x000fc600078e3cff */
[----:B------:R-:W-:Y:S01]  /*9e50*/  IMAD R0, R3, 0x8, R2 ;  /* 0x0000000803007824 */ /* 0x000fe200078e0202 */
[----:B------:R-:W-:-:S07]  /*9e60*/  SHF.L.U32 R5, R7, 0x1f, RZ ;  /* 0x0000001f07057819 */ /* 0x000fce00000006ff */
.L_x_288:
        /* <DEDUP_REMOVED lines=11> */
.L_x_289:
        /* <DEDUP_REMOVED lines=11> */
.L_x_290:
        /* <DEDUP_REMOVED lines=11> */
.L_x_291:
        /* <DEDUP_REMOVED lines=11> */
.L_x_292:
        /* <DEDUP_REMOVED lines=11> */
.L_x_293:
        /* <DEDUP_REMOVED lines=11> */
.L_x_294:
        /* <DEDUP_REMOVED lines=11> */
.L_x_295:
        /* <DEDUP_REMOVED lines=11> */
.L_x_296:
        /* <DEDUP_REMOVED lines=11> */
.L_x_297:
        /* <DEDUP_REMOVED lines=11> */
.L_x_298:
        /* <DEDUP_REMOVED lines=11> */
.L_x_299:
        /* <DEDUP_REMOVED lines=11> */
.L_x_300:
[----:B0-----:R0:W1:Y:S02]  /*a6b0*/  SYNCS.PHASECHK.TRANS64.TRYWAIT P0, [R3+URZ], R0 ;  /* 0x00000000030075a7 */ /* 0x001064000800017f */
[----:B-1----:R-:W-:Y:S05]  /*a6c0*/  @!P0 NANOSLEEP.SYNCS 0x989680 ;  /* 0x009896800000895d */ /* 0x002fea0003900000 */
[----:B------:R-:W1:Y:S02]  /*a6d0*/  @!P0 SYNCS.PHASECHK.TRANS64 P0, [R3+URZ], R0 ;  /* 0x00000000030085a7 */ /* 0x000e64000800007f */
[----:B-1----:R-:W-:Y:S05]  /*a6e0*/  @P0 EXIT ;  /* 0x000000000000094d */ /* 0x002fea0003800000 */
[----:B------:R-:W-:Y:S05]  /*a6f0*/  BRA `(.L_x_300) ;  /* 0xfffffffc00ec7947 */ /* 0x000fea000383ffff */
.L_x_301:
[----:B------:R-:W-:-:S00]  /*a700*/  BRA `(.L_x_301) ;  /* 0xfffffffc00fc7947 */ /* 0x000fc0000383ffff */
[----:B------:R-:W-:-:S00]  /*a710*/  NOP ;  /* 0x0000000000007918 */ /* 0x000fc00000000000 */
        /* <DEDUP_REMOVED lines=14> */
.L_x_302:


//--------------------- .nv.shared._ZN7cutlass13device_kernelINS_4conv6kernel13ConvUniversalINS1_16ConvProblemShapeILNS1_8OperatorE0ELi3EEENS1_10collective14CollectiveConvINS1_46MainloopSm90TmaGmmaWarpSpecializedImplicitGemmILS5_0ELi14ELi3EN4cute5tupleIJNSA_1CILi2EEENSC_ILi1EEESE_EEENS1_36KernelImplicitTmaWarpSpecializedSm90ELi1EEENSB_IJNSC_ILi128EEESI_NSB_IJNSC_ILi32EEEEEEEEENS_10bfloat16_tESM_NSA_8TiledMMAINSA_8MMA_AtomIJNSA_4SM904GMMA28MMA_64x128x16_F32BF16BF16_SSILNSQ_5MajorE0ELSS_0ELNSQ_7ScaleInE1ELST_1EEEEEENSA_6LayoutINSB_IJSE_SE_SE_EEENSB_IJNSC_ILi0EEESY_SY_EEEEENSB_IJNSA_10UnderscoreES11_S11_EEEEENS7_6detail26Sm90ImplicitGemmTileTraitsINSA_20SM90_TMA_LOAD_IM2COLENSA_14ComposedLayoutINSA_7SwizzleILi2ELi4ELi3EEENSA_18smem_ptr_flag_bitsILi16EEENSW_INSB_IJNSB_IJNSC_ILi8EEENSC_ILi16EEEEEENSB_IJSJ_SE_EEENSB_IJSE_NSC_ILi14EEEEEEEEENSB_IJNSB_IJSJ_NSC_ILi256EEEEEENSB_IJSE_SY_EEENSB_IJSY_NSC_ILi4096EEEEEEEEEEEEEvEENS15_INSA_23SM90_TMA_LOAD_MULTICASTES1Q_vEEEENS_8epilogue10collective6detail29Sm90TmaWarpSpecializedAdapterINS1W_15DefaultEpilogueISM_NSB_IJNSB_IJllllEEESE_SY_EEES21_NS1V_6thread17LinearCombinationISM_Li1EffLNS22_9ScaleType4KindE0ELNS_15FloatRoundStyleE2ESM_EENS_4gemm15EpilogueDefaultEEEEEvvEEEEvNT_6ParamsE --------------------------
	.section	.nv.shared._ZN7cutlass13device_kernelINS_4conv6kernel13ConvUniversalINS1_16ConvProblemShapeILNS1_8OperatorE0ELi3EEENS1_10collective14CollectiveConvINS1_46MainloopSm90TmaGmmaWarpSpecializedImplicitGemmILS5_0ELi14ELi3EN4cute5tupleIJNSA_1CILi2EEENSC_ILi1EEESE_EEENS1_36KernelImplicitTmaWarpSpecializedSm90ELi1EEENSB_IJNSC_ILi128EEESI_NSB_IJNSC_ILi32EEEEEEEEENS_10bfloat16_tESM_NSA_8TiledMMAINSA_8MMA_AtomIJNSA_4SM904GMMA28MMA_64x128x16_F32BF16BF16_SSILNSQ_5MajorE0ELSS_0ELNSQ_7ScaleInE1ELST_1EEEEEENSA_6LayoutINSB_IJSE_SE_SE_EEENSB_IJNSC_ILi0EEESY_SY_EEEEENSB_IJNSA_10UnderscoreES11_S11_EEEEENS7_6detail26Sm90ImplicitGemmTileTraitsINSA_20SM90_TMA_LOAD_IM2COLENSA_14ComposedLayoutINSA_7SwizzleILi2ELi4ELi3EEENSA_18smem_ptr_flag_bitsILi16EEENSW_INSB_IJNSB_IJNSC_ILi8EEENSC_ILi16EEEEEENSB_IJSJ_SE_EEENSB_IJSE_NSC_ILi14EEEEEEEEENSB_IJNSB_IJSJ_NSC_ILi256EEEEEENSB_IJSE_SY_EEENSB_IJSY_NSC_ILi4096EEEEEEEEEEEEEvEENS15_INSA_23SM90_TMA_LOAD_MULTICASTES1Q_vEEEENS_8epilogue10collective6detail29Sm90TmaWarpSpecializedAdapterINS1W_15DefaultEpilogueISM_NSB_IJNSB_IJllllEEESE_SY_EEES21_NS1V_6thread17LinearCombinationISM_Li1EffLNS22_9ScaleType4KindE0ELNS_15FloatRoundStyleE2ESM_EENS_4gemm15EpilogueDefaultEEEEEvvEEEEvNT_6ParamsE,"aw",@nobits
	.sectionflags	@""
	.align	16
	.zero		1024


//--------------------- .nv.shared.reserved.0     --------------------------
	.section	.nv.shared.reserved.0,"aw",@nobits
	.weak		__nv_reservedSMEM_offset_0_alias
	.size		__nv_reservedSMEM_offset_0_alias, 0, 0
	.other		__nv_reservedSMEM_offset_0_alias,@"STO_CUDA_RESERVED_SHARED STV_DEFAULT"
__nv_reservedSMEM_offset_0_alias:
	.zero		0


//--------------------- .nv.global                --------------------------
	.section	.nv.global,"aw",@nobits
.nv.global:
	.type		_ZN39_INTERNAL_c8d92a50_4_k_cu_edc60e97_35624cute1_E,@object
	.size		_ZN39_INTERNAL_c8d92a50_4_k_cu_edc60e97_35624cute1_E,(_ZN39_INTERNAL_c8d92a50_4_k_cu_edc60e97_35624cuda3std3__45__cpo6cbeginE - _ZN39_INTERNAL_c8d92a50_4_k_cu_edc60e97_35624cute1_E)
_ZN39_INTERNAL_c8d92a50_4_k_cu_edc60e97_35624cute1_E:
	.zero		1
	.type		_ZN39_INTERNAL_c8d92a50_4_k_cu_edc60e97_35624cuda3std3__45__cpo6cbeginE,@object
	.size		_ZN39_INTERNAL_c8d92a50_4_k_cu_edc60e97_35624cuda3std3__45__cpo6cbeginE,(_ZN39_INTERNAL_c8d92a50_4_k_cu_edc60e97_35624cuda3std3__48in_placeE - _ZN39_INTERNAL_c8d92a50_4_k_cu_edc60e97_35624cuda3std3__45__cpo6cbeginE)
_ZN39_INTERNAL_c8d92a50_4_k_cu_edc60e97_35624cuda3std3__45__cpo6cbeginE:
	.zero		1
	.type		_ZN39_INTERNAL_c8d92a50_4_k_cu_edc60e97_35624cuda3std3__48in_placeE,@object
	.size		_ZN39_INTERNAL_c8d92a50_4_k_cu_edc60e97_35624cuda3std3__48in_placeE,(_ZN39_INTERNAL_c8d92a50_4_k_cu_edc60e97_35624cuda3std6ranges3__45__cpo9iter_moveE - _ZN39_INTERNAL_c8d92a50_4_k_cu_edc60e97_35624cuda3std3__48in_placeE)
_ZN39_INTERNAL_c8d92a50_4_k_cu_edc60e97_35624cuda3std3__48in_placeE:
	.zero		1
	.type		_ZN39_INTERNAL_c8d92a50_4_k_cu_edc60e97_35624cuda3std6ranges3__45__cpo9iter_moveE,@object
	.size		_ZN39_INTERNAL_c8d92a50_4_k_cu_edc60e97_35624cuda3std6ranges3__45__cpo9iter_moveE,(_ZN39_INTERNAL_c8d92a50_4_k_cu_edc60e97_35624cuda3std3__45__cpo5beginE - _ZN39_INTERNAL_c8d92a50_4_k_cu_edc60e97_35624cuda3std6ranges3__45__cpo9iter_moveE)
_ZN39_INTERNAL_c8d92a50_4_k_cu_edc60e97_35624cuda3std6ranges3__45__cpo9iter_moveE:
	.zero		1
	.type		_ZN39_INTERNAL_c8d92a50_4_k_cu_edc60e97_35624cuda3std3__45__cpo5beginE,@object
	.size		_ZN39_INTERNAL_c8d92a50_4_k_cu_edc60e97_35624cuda3std3__45__cpo5beginE,(_ZN39_INTERNAL_c8d92a50_4_k_cu_edc60e97_35624cuda3std3__441_GLOBAL__N__c8d92a50_4_k_cu_edc60e97_35626ignoreE - _ZN39_INTERNAL_c8d92a50_4_k_cu_edc60e97_35624cuda3std3__45__cpo5beginE)
_ZN39_INTERNAL_c8d92a50_4_k_cu_edc60e97_35624cuda3std3__45__cpo5beginE:
	.zero		1
	.type		_ZN39_INTERNAL_c8d92a50_4_k_cu_edc60e97_35624cuda3std3__441_GLOBAL__N__c8d92a50_4_k_cu_edc60e97_35626ignoreE,@object
	.size		_ZN39_INTERNAL_c8d92a50_4_k_cu_edc60e97_35624cuda3std3__441_GLOBAL__N__c8d92a50_4_k_cu_edc60e97_35626ignoreE,(_ZN39_INTERNAL_c8d92a50_4_k_cu_edc60e97_35624cute7productE - _ZN39_INTERNAL_c8d92a50_4_k_cu_edc60e97_35624cuda3std3__441_GLOBAL__N__c8d92a50_4_k_cu_edc60e97_35626ignoreE)
_ZN39_INTERNAL_c8d92a50_4_k_cu_edc60e97_35624cuda3std3__441_GLOBAL__N__c8d92a50_4_k_cu_edc60e97_35626ignoreE:
	.zero		1
	.type		_ZN39_INTERNAL_c8d92a50_4_k_cu_edc60e97_35624cute7productE,@object
	.size		_ZN39_INTERNAL_c8d92a50_4_k_cu_edc60e97_35624cute7productE,(_ZN39_INTERNAL_c8d92a50_4_k_cu_edc60e97_35624cuda3std3__45__cpo3endE - _ZN39_INTERNAL_c8d92a50_4_k_cu_edc60e97_35624cute7productE)
_ZN39_INTERNAL_c8d92a50_4_k_cu_edc60e97_35624cute7productE:
	.zero		1
	.type		_ZN39_INTERNAL_c8d92a50_4_k_cu_edc60e97_35624cuda3std3__45__cpo3endE,@object
	.size		_ZN39_INTERNAL_c8d92a50_4_k_cu_edc60e97_35624cuda3std3__45__cpo3endE,(_ZN39_INTERNAL_c8d92a50_4_k_cu_edc60e97_35624cuda3std3__419piecewise_constructE - _ZN39_INTERNAL_c8d92a50_4_k_cu_edc60e97_35624cuda3std3__45__cpo3endE)
_ZN39_INTERNAL_c8d92a50_4_k_cu_edc60e97_35624cuda3std3__45__cpo3endE:
	.zero		1
	.type		_ZN39_INTERNAL_c8d92a50_4_k_cu_edc60e97_35624cuda3std3__419piecewise_constructE,@object
	.size		_ZN39_INTERNAL_c8d92a50_4_k_cu_edc60e97_35624cuda3std3__419piecewise_constructE,(_ZN39_INTERNAL_c8d92a50_4_k_cu_edc60e97_35624cuda3std3__45__cpo4cendE - _ZN39_INTERNAL_c8d92a50_4_k_cu_edc60e97_35624cuda3std3__419piecewise_constructE)
_ZN39_INTERNAL_c8d92a50_4_k_cu_edc60e97_35624cuda3std3__419piecewise_constructE:
	.zero		1
	.type		_ZN39_INTERNAL_c8d92a50_4_k_cu_edc60e97_35624cuda3std3__45__cpo4cendE,@object
	.size		_ZN39_INTERNAL_c8d92a50_4_k_cu_edc60e97_35624cuda3std3__45__cpo4cendE,(_ZN39_INTERNAL_c8d92a50_4_k_cu_edc60e97_35624cuda3std6ranges3__45__cpo4swapE - _ZN39_INTERNAL_c8d92a50_4_k_cu_edc60e97_35624cuda3std3__45__cpo4cendE)
_ZN39_INTERNAL_c8d92a50_4_k_cu_edc60e97_35624cuda3std3__45__cpo4cendE:
	.zero		1
	.type		_ZN39_INTERNAL_c8d92a50_4_k_cu_edc60e97_35624cuda3std6ranges3__45__cpo4swapE,@object
	.size		_ZN39_INTERNAL_c8d92a50_4_k_cu_edc60e97_35624cuda3std6ranges3__45__cpo4swapE,(.L_7 - _ZN39_INTERNAL_c8d92a50_4_k_cu_edc60e97_35624cuda3std6ranges3__45__cpo4swapE)
_ZN39_INTERNAL_c8d92a50_4_k_cu_edc60e97_35624cuda3std6ranges3__45__cpo4swapE:
	.zero		1
.L_7:


//--------------------- .nv.constant0._ZN7cutlass13device_kernelINS_4conv6kernel13ConvUniversalINS1_16ConvProblemShapeILNS1_8OperatorE0ELi3EEENS1_10collective14CollectiveConvINS1_46MainloopSm90TmaGmmaWarpSpecializedImplicitGemmILS5_0ELi14ELi3EN4cute5tupleIJNSA_1CILi2EEENSC_ILi1EEESE_EEENS1_36KernelImplicitTmaWarpSpecializedSm90ELi1EEENSB_IJNSC_ILi128EEESI_NSB_IJNSC_ILi32EEEEEEEEENS_10bfloat16_tESM_NSA_8TiledMMAINSA_8MMA_AtomIJNSA_4SM904GMMA28MMA_64x128x16_F32BF16BF16_SSILNSQ_5MajorE0ELSS_0ELNSQ_7ScaleInE1ELST_1EEEEEENSA_6LayoutINSB_IJSE_SE_SE_EEENSB_IJNSC_ILi0EEESY_SY_EEEEENSB_IJNSA_10UnderscoreES11_S11_EEEEENS7_6detail26Sm90ImplicitGemmTileTraitsINSA_20SM90_TMA_LOAD_IM2COLENSA_14ComposedLayoutINSA_7SwizzleILi2ELi4ELi3EEENSA_18smem_ptr_flag_bitsILi16EEENSW_INSB_IJNSB_IJNSC_ILi8EEENSC_ILi16EEEEEENSB_IJSJ_SE_EEENSB_IJSE_NSC_ILi14EEEEEEEEENSB_IJNSB_IJSJ_NSC_ILi256EEEEEENSB_IJSE_SY_EEENSB_IJSY_NSC_ILi4096EEEEEEEEEEEEEvEENS15_INSA_23SM90_TMA_LOAD_MULTICASTES1Q_vEEEENS_8epilogue10collective6detail29Sm90TmaWarpSpecializedAdapterINS1W_15DefaultEpilogueISM_NSB_IJNSB_IJllllEEESE_SY_EEES21_NS1V_6thread17LinearCombinationISM_Li1EffLNS22_9ScaleType4KindE0ELNS_15FloatRoundStyleE2ESM_EENS_4gemm15EpilogueDefaultEEEEEvvEEEEvNT_6ParamsE --------------------------
	.section	.nv.constant0._ZN7cutlass13device_kernelINS_4conv6kernel13ConvUniversalINS1_16ConvProblemShapeILNS1_8OperatorE0ELi3EEENS1_10collective14CollectiveConvINS1_46MainloopSm90TmaGmmaWarpSpecializedImplicitGemmILS5_0ELi14ELi3EN4cute5tupleIJNSA_1CILi2EEENSC_ILi1EEESE_EEENS1_36KernelImplicitTmaWarpSpecializedSm90ELi1EEENSB_IJNSC_ILi128EEESI_NSB_IJNSC_ILi32EEEEEEEEENS_10bfloat16_tESM_NSA_8TiledMMAINSA_8MMA_AtomIJNSA_4SM904GMMA28MMA_64x128x16_F32BF16BF16_SSILNSQ_5MajorE0ELSS_0ELNSQ_7ScaleInE1ELST_1EEEEEENSA_6LayoutINSB_IJSE_SE_SE_EEENSB_IJNSC_ILi0EEESY_SY_EEEEENSB_IJNSA_10UnderscoreES11_S11_EEEEENS7_6detail26Sm90ImplicitGemmTileTraitsINSA_20SM90_TMA_LOAD_IM2COLENSA_14ComposedLayoutINSA_7SwizzleILi2ELi4ELi3EEENSA_18smem_ptr_flag_bitsILi16EEENSW_INSB_IJNSB_IJNSC_ILi8EEENSC_ILi16EEEEEENSB_IJSJ_SE_EEENSB_IJSE_NSC_ILi14EEEEEEEEENSB_IJNSB_IJSJ_NSC_ILi256EEEEEENSB_IJSE_SY_EEENSB_IJSY_NSC_ILi4096EEEEEEEEEEEEEvEENS15_INSA_23SM90_TMA_LOAD_MULTICASTES1Q_vEEEENS_8epilogue10collective6detail29Sm90TmaWarpSpecializedAdapterINS1W_15DefaultEpilogueISM_NSB_IJNSB_IJllllEEESE_SY_EEES21_NS1V_6thread17LinearCombinationISM_Li1EffLNS22_9ScaleType4KindE0ELNS_15FloatRoundStyleE2ESM_EENS_4gemm15EpilogueDefaultEEEEEvvEEEEvNT_6ParamsE,"a",@progbits
	.sectionflags	@""
	.align	4
.nv.constant0._ZN7cutlass13device_kernelINS_4conv6kernel13ConvUniversalINS1_16ConvProblemShapeILNS1_8OperatorE0ELi3EEENS1_10collective14CollectiveConvINS1_46MainloopSm90TmaGmmaWarpSpecializedImplicitGemmILS5_0ELi14ELi3EN4cute5tupleIJNSA_1CILi2EEENSC_ILi1EEESE_EEENS1_36KernelImplicitTmaWarpSpecializedSm90ELi1EEENSB_IJNSC_ILi128EEESI_NSB_IJNSC_ILi32EEEEEEEEENS_10bfloat16_tESM_NSA_8TiledMMAINSA_8MMA_AtomIJNSA_4SM904GMMA28MMA_64x128x16_F32BF16BF16_SSILNSQ_5MajorE0ELSS_0ELNSQ_7ScaleInE1ELST_1EEEEEENSA_6LayoutINSB_IJSE_SE_SE_EEENSB_IJNSC_ILi0EEESY_SY_EEEEENSB_IJNSA_10UnderscoreES11_S11_EEEEENS7_6detail26Sm90ImplicitGemmTileTraitsINSA_20SM90_TMA_LOAD_IM2COLENSA_14ComposedLayoutINSA_7SwizzleILi2ELi4ELi3EEENSA_18smem_ptr_flag_bitsILi16EEENSW_INSB_IJNSB_IJNSC_ILi8EEENSC_ILi16EEEEEENSB_IJSJ_SE_EEENSB_IJSE_NSC_ILi14EEEEEEEEENSB_IJNSB_IJSJ_NSC_ILi256EEEEEENSB_IJSE_SY_EEENSB_IJSY_NSC_ILi4096EEEEEEEEEEEEEvEENS15_INSA_23SM90_TMA_LOAD_MULTICASTES1Q_vEEEENS_8epilogue10collective6detail29Sm90TmaWarpSpecializedAdapterINS1W_15DefaultEpilogueISM_NSB_IJNSB_IJllllEEESE_SY_EEES21_NS1V_6thread17LinearCombinationISM_Li1EffLNS22_9ScaleType4KindE0ELNS_15FloatRoundStyleE2ESM_EENS_4gemm15EpilogueDefaultEEEEEvvEEEEvNT_6ParamsE:
	.zero		1664


//--------------------- SYMBOLS --------------------------

	.type		.nv.reservedSmem.offset0,@object
	.size		.nv.reservedSmem.offset0,0x4
